//
// Generated by NVIDIA NVVM Compiler
//
// Compiler Build ID: CL-36424714
// Cuda compilation tools, release 13.0, V13.0.88
// Based on NVVM 20.0.0
//

.version 9.0
.target sm_100
.address_size 64

	// .globl	my_kernel_kernel0
// _ZZ17my_kernel_kernel0E18PaddedInput_shared has been demoted
// _ZZ17my_kernel_kernel0E18placeholder_shared has been demoted

.visible .entry my_kernel_kernel0(
	.param .u64 .ptr .align 1 my_kernel_kernel0_param_0,
	.param .u64 .ptr .align 1 my_kernel_kernel0_param_1,
	.param .u64 .ptr .align 1 my_kernel_kernel0_param_2,
	.param .u64 .ptr .align 1 my_kernel_kernel0_param_3
)
{
	.local .align 16 .b8 	__local_depot0[960];
	.reg .b64 	%SP;
	.reg .b64 	%SPL;
	.reg .pred 	%p<9>;
	.reg .b16 	%rs<30>;
	.reg .b32 	%r<230>;
	.reg .b32 	%f<714>;
	.reg .b64 	%rd<95>;
	// demoted variable
	.shared .align 4 .b8 _ZZ17my_kernel_kernel0E18PaddedInput_shared[3840];
	// demoted variable
	.shared .align 4 .b8 _ZZ17my_kernel_kernel0E18placeholder_shared[4096];
	mov.u64 	%SPL, __local_depot0;
	add.u64 	%rd1, %SPL, 0;
	mov.f32 	%f25, 0f00000000;
	st.local.v4.f32 	[%rd1], {%f25, %f25, %f25, %f25};
	st.local.v4.f32 	[%rd1+240], {%f25, %f25, %f25, %f25};
	st.local.v4.f32 	[%rd1+480], {%f25, %f25, %f25, %f25};
	st.local.v4.f32 	[%rd1+720], {%f25, %f25, %f25, %f25};
	st.local.v4.f32 	[%rd1+16], {%f25, %f25, %f25, %f25};
	st.local.v4.f32 	[%rd1+256], {%f25, %f25, %f25, %f25};
	st.local.v4.f32 	[%rd1+496], {%f25, %f25, %f25, %f25};
	st.local.v4.f32 	[%rd1+736], {%f25, %f25, %f25, %f25};
	st.local.v4.f32 	[%rd1+128], {%f25, %f25, %f25, %f25};
	st.local.v4.f32 	[%rd1+368], {%f25, %f25, %f25, %f25};
	st.local.v4.f32 	[%rd1+608], {%f25, %f25, %f25, %f25};
	st.local.v4.f32 	[%rd1+848], {%f25, %f25, %f25, %f25};
	st.local.v4.f32 	[%rd1+144], {%f25, %f25, %f25, %f25};
	st.local.v4.f32 	[%rd1+384], {%f25, %f25, %f25, %f25};
	st.local.v4.f32 	[%rd1+624], {%f25, %f25, %f25, %f25};
	st.local.v4.f32 	[%rd1+864], {%f25, %f25, %f25, %f25};
	st.local.v4.f32 	[%rd1+32], {%f25, %f25, %f25, %f25};
	st.local.v4.f32 	[%rd1+272], {%f25, %f25, %f25, %f25};
	st.local.v4.f32 	[%rd1+512], {%f25, %f25, %f25, %f25};
	st.local.v4.f32 	[%rd1+752], {%f25, %f25, %f25, %f25};
	st.local.v4.f32 	[%rd1+48], {%f25, %f25, %f25, %f25};
	st.local.v4.f32 	[%rd1+288], {%f25, %f25, %f25, %f25};
	st.local.v4.f32 	[%rd1+528], {%f25, %f25, %f25, %f25};
	st.local.v4.f32 	[%rd1+768], {%f25, %f25, %f25, %f25};
	st.local.v4.f32 	[%rd1+64], {%f25, %f25, %f25, %f25};
	st.local.v4.f32 	[%rd1+304], {%f25, %f25, %f25, %f25};
	st.local.v4.f32 	[%rd1+544], {%f25, %f25, %f25, %f25};
	st.local.v4.f32 	[%rd1+784], {%f25, %f25, %f25, %f25};
	st.local.v4.f32 	[%rd1+160], {%f25, %f25, %f25, %f25};
	st.local.v4.f32 	[%rd1+400], {%f25, %f25, %f25, %f25};
	st.local.v4.f32 	[%rd1+640], {%f25, %f25, %f25, %f25};
	st.local.v4.f32 	[%rd1+880], {%f25, %f25, %f25, %f25};
	st.local.v4.f32 	[%rd1+176], {%f25, %f25, %f25, %f25};
	st.local.v4.f32 	[%rd1+416], {%f25, %f25, %f25, %f25};
	st.local.v4.f32 	[%rd1+656], {%f25, %f25, %f25, %f25};
	st.local.v4.f32 	[%rd1+896], {%f25, %f25, %f25, %f25};
	st.local.v4.f32 	[%rd1+80], {%f25, %f25, %f25, %f25};
	st.local.v4.f32 	[%rd1+320], {%f25, %f25, %f25, %f25};
	st.local.v4.f32 	[%rd1+560], {%f25, %f25, %f25, %f25};
	st.local.v4.f32 	[%rd1+800], {%f25, %f25, %f25, %f25};
	st.local.v4.f32 	[%rd1+96], {%f25, %f25, %f25, %f25};
	st.local.v4.f32 	[%rd1+336], {%f25, %f25, %f25, %f25};
	st.local.v4.f32 	[%rd1+576], {%f25, %f25, %f25, %f25};
	st.local.v4.f32 	[%rd1+816], {%f25, %f25, %f25, %f25};
	st.local.v4.f32 	[%rd1+112], {%f25, %f25, %f25, %f25};
	st.local.v4.f32 	[%rd1+352], {%f25, %f25, %f25, %f25};
	st.local.v4.f32 	[%rd1+592], {%f25, %f25, %f25, %f25};
	st.local.v4.f32 	[%rd1+832], {%f25, %f25, %f25, %f25};
	st.local.v4.f32 	[%rd1+192], {%f25, %f25, %f25, %f25};
	st.local.v4.f32 	[%rd1+432], {%f25, %f25, %f25, %f25};
	st.local.v4.f32 	[%rd1+672], {%f25, %f25, %f25, %f25};
	st.local.v4.f32 	[%rd1+912], {%f25, %f25, %f25, %f25};
	st.local.v4.f32 	[%rd1+208], {%f25, %f25, %f25, %f25};
	st.local.v4.f32 	[%rd1+448], {%f25, %f25, %f25, %f25};
	st.local.v4.f32 	[%rd1+688], {%f25, %f25, %f25, %f25};
	st.local.v4.f32 	[%rd1+928], {%f25, %f25, %f25, %f25};
	st.local.v4.f32 	[%rd1+224], {%f25, %f25, %f25, %f25};
	st.local.v4.f32 	[%rd1+464], {%f25, %f25, %f25, %f25};
	st.local.v4.f32 	[%rd1+704], {%f25, %f25, %f25, %f25};
	st.local.v4.f32 	[%rd1+944], {%f25, %f25, %f25, %f25};
	mov.b32 	%r223, 0;
	mov.u32 	%r21, %tid.x;
	shl.b32 	%r22, %r21, 2;
	mov.u32 	%r23, _ZZ17my_kernel_kernel0E18PaddedInput_shared;
	add.s32 	%r24, %r22, %r23;
	add.s32 	%r2, %r24, 128;
	mov.u32 	%r3, %ctaid.x;
	shr.u32 	%r26, %r3, 3;
	mul.lo.s32 	%r27, %r26, 61440;
	or.b32  	%r28, %r27, %r21;
	shr.u32 	%r29, %r3, 1;
	and.b32  	%r30, %r29, 3;
	mad.lo.s32 	%r31, %r30, 3840, %r28;
$L__BB0_1:
	bar.sync 	0;
	shl.b32 	%r25, %r223, 4;
	add.s32 	%r4, %r31, %r25;
	mov.b32 	%r226, 128;
	mov.b32 	%r224, -60;
	mov.u32 	%r225, %r2;
$L__BB0_2:
	ld.param.u64 	%rd91, [my_kernel_kernel0_param_0];
	cvt.u16.u32 	%rs1, %r224;
	add.s16 	%rs2, %rs1, 60;
	and.b16  	%rs3, %rs2, 255;
	mul.lo.s16 	%rs4, %rs3, 137;
	shr.u16 	%rs5, %rs4, 11;
	mul.wide.u16 	%r32, %rs5, 15360;
	mul.lo.s16 	%rs6, %rs5, 15;
	sub.s16 	%rs7, %rs2, %rs6;
	and.b16  	%rs8, %rs7, 255;
	mul.wide.u16 	%r33, %rs8, 256;
	add.s32 	%r34, %r4, %r32;
	add.s32 	%r35, %r34, %r33;
	cvta.to.global.u64 	%rd8, %rd91;
	mul.wide.u32 	%rd9, %r35, 4;
	add.s64 	%rd10, %rd8, %rd9;
	ld.global.nc.f32 	%f26, [%rd10];
	st.shared.f32 	[%r225+-128], %f26;
	add.s16 	%rs9, %rs1, 61;
	and.b16  	%rs10, %rs9, 255;
	mul.lo.s16 	%rs11, %rs10, 137;
	shr.u16 	%rs12, %rs11, 11;
	mul.wide.u16 	%r36, %rs12, 15360;
	mul.lo.s16 	%rs13, %rs12, 15;
	sub.s16 	%rs14, %rs9, %rs13;
	and.b16  	%rs15, %rs14, 255;
	mul.wide.u16 	%r37, %rs15, 256;
	add.s32 	%r38, %r4, %r36;
	add.s32 	%r39, %r38, %r37;
	mul.wide.u32 	%rd11, %r39, 4;
	add.s64 	%rd12, %rd8, %rd11;
	ld.global.nc.f32 	%f27, [%rd12];
	st.shared.f32 	[%r225+-64], %f27;
	add.s16 	%rs16, %rs1, 62;
	and.b16  	%rs17, %rs16, 255;
	mul.lo.s16 	%rs18, %rs17, 137;
	shr.u16 	%rs19, %rs18, 11;
	mul.wide.u16 	%r40, %rs19, 15360;
	mul.lo.s16 	%rs20, %rs19, 15;
	sub.s16 	%rs21, %rs16, %rs20;
	and.b16  	%rs22, %rs21, 255;
	mul.wide.u16 	%r41, %rs22, 256;
	add.s32 	%r42, %r4, %r40;
	add.s32 	%r43, %r42, %r41;
	mul.wide.u32 	%rd13, %r43, 4;
	add.s64 	%rd14, %rd8, %rd13;
	ld.global.nc.f32 	%f28, [%rd14];
	st.shared.f32 	[%r225], %f28;
	add.s16 	%rs23, %rs1, 63;
	and.b16  	%rs24, %rs23, 255;
	mul.lo.s16 	%rs25, %rs24, 137;
	shr.u16 	%rs26, %rs25, 11;
	mul.wide.u16 	%r44, %rs26, 15360;
	mul.lo.s16 	%rs27, %rs26, 15;
	sub.s16 	%rs28, %rs23, %rs27;
	and.b16  	%rs29, %rs28, 255;
	mul.wide.u16 	%r45, %rs29, 256;
	add.s32 	%r46, %r4, %r44;
	add.s32 	%r47, %r46, %r45;
	mul.wide.u32 	%rd15, %r47, 4;
	add.s64 	%rd16, %rd8, %rd15;
	ld.global.nc.f32 	%f29, [%rd16];
	st.shared.f32 	[%r225+64], %f29;
	add.s32 	%r226, %r226, 256;
	add.s32 	%r225, %r225, 256;
	add.s32 	%r224, %r224, 4;
	setp.ne.s32 	%p2, %r226, 3968;
	@%p2 bra 	$L__BB0_2;
	ld.param.u64 	%rd92, [my_kernel_kernel0_param_1];
	shl.b32 	%r49, %r223, 11;
	shl.b32 	%r50, %r3, 6;
	and.b32  	%r51, %r50, 64;
	or.b32  	%r52, %r49, %r51;
	mov.u32 	%r53, %tid.x;
	shl.b32 	%r54, %r53, 2;
	and.b32  	%r55, %r54, 3968;
	shl.b32 	%r56, %r53, 1;
	and.b32  	%r57, %r56, 62;
	or.b32  	%r58, %r55, %r57;
	add.s32 	%r59, %r52, %r58;
	cvta.to.global.u64 	%rd17, %rd92;
	mul.wide.u32 	%rd18, %r59, 4;
	add.s64 	%rd19, %rd17, %rd18;
	ld.global.nc.v2.f32 	{%f30, %f31}, [%rd19];
	shl.b32 	%r60, %r53, 3;
	mov.u32 	%r61, _ZZ17my_kernel_kernel0E18placeholder_shared;
	add.s32 	%r62, %r61, %r60;
	st.shared.v2.f32 	[%r62], {%f30, %f31};
	add.s32 	%r63, %r54, 64;
	and.b32  	%r64, %r63, 8064;
	xor.b32  	%r65, %r57, 32;
	or.b32  	%r66, %r64, %r65;
	add.s32 	%r67, %r52, %r66;
	mul.wide.u32 	%rd20, %r67, 4;
	add.s64 	%rd21, %rd17, %rd20;
	ld.global.nc.v2.f32 	{%f32, %f33}, [%rd21];
	st.shared.v2.f32 	[%r62+128], {%f32, %f33};
	add.s32 	%r68, %r54, 128;
	and.b32  	%r69, %r68, 8064;
	or.b32  	%r70, %r69, %r57;
	add.s32 	%r71, %r52, %r70;
	mul.wide.u32 	%rd22, %r71, 4;
	add.s64 	%rd23, %rd17, %rd22;
	ld.global.nc.v2.f32 	{%f34, %f35}, [%rd23];
	st.shared.v2.f32 	[%r62+256], {%f34, %f35};
	add.s32 	%r72, %r54, 192;
	and.b32  	%r73, %r72, 8064;
	or.b32  	%r74, %r73, %r65;
	add.s32 	%r75, %r52, %r74;
	mul.wide.u32 	%rd24, %r75, 4;
	add.s64 	%rd25, %rd17, %rd24;
	ld.global.nc.v2.f32 	{%f36, %f37}, [%rd25];
	st.shared.v2.f32 	[%r62+384], {%f36, %f37};
	add.s32 	%r76, %r54, 256;
	and.b32  	%r77, %r76, 8064;
	or.b32  	%r78, %r77, %r57;
	add.s32 	%r79, %r52, %r78;
	mul.wide.u32 	%rd26, %r79, 4;
	add.s64 	%rd27, %rd17, %rd26;
	ld.global.nc.v2.f32 	{%f38, %f39}, [%rd27];
	st.shared.v2.f32 	[%r62+512], {%f38, %f39};
	add.s32 	%r80, %r54, 320;
	and.b32  	%r81, %r80, 8064;
	or.b32  	%r82, %r81, %r65;
	add.s32 	%r83, %r52, %r82;
	mul.wide.u32 	%rd28, %r83, 4;
	add.s64 	%rd29, %rd17, %rd28;
	ld.global.nc.v2.f32 	{%f40, %f41}, [%rd29];
	st.shared.v2.f32 	[%r62+640], {%f40, %f41};
	add.s32 	%r84, %r54, 384;
	and.b32  	%r85, %r84, 8064;
	or.b32  	%r86, %r85, %r57;
	add.s32 	%r87, %r52, %r86;
	mul.wide.u32 	%rd30, %r87, 4;
	add.s64 	%rd31, %rd17, %rd30;
	ld.global.nc.v2.f32 	{%f42, %f43}, [%rd31];
	st.shared.v2.f32 	[%r62+768], {%f42, %f43};
	add.s32 	%r88, %r54, 448;
	and.b32  	%r89, %r88, 8064;
	or.b32  	%r90, %r89, %r65;
	add.s32 	%r91, %r52, %r90;
	mul.wide.u32 	%rd32, %r91, 4;
	add.s64 	%rd33, %rd17, %rd32;
	ld.global.nc.v2.f32 	{%f44, %f45}, [%rd33];
	st.shared.v2.f32 	[%r62+896], {%f44, %f45};
	add.s32 	%r92, %r54, 512;
	and.b32  	%r93, %r92, 8064;
	or.b32  	%r94, %r93, %r57;
	add.s32 	%r95, %r52, %r94;
	mul.wide.u32 	%rd34, %r95, 4;
	add.s64 	%rd35, %rd17, %rd34;
	ld.global.nc.v2.f32 	{%f46, %f47}, [%rd35];
	st.shared.v2.f32 	[%r62+1024], {%f46, %f47};
	add.s32 	%r96, %r54, 576;
	and.b32  	%r97, %r96, 8064;
	or.b32  	%r98, %r97, %r65;
	add.s32 	%r99, %r52, %r98;
	mul.wide.u32 	%rd36, %r99, 4;
	add.s64 	%rd37, %rd17, %rd36;
	ld.global.nc.v2.f32 	{%f48, %f49}, [%rd37];
	st.shared.v2.f32 	[%r62+1152], {%f48, %f49};
	add.s32 	%r100, %r54, 640;
	and.b32  	%r101, %r100, 8064;
	or.b32  	%r102, %r101, %r57;
	add.s32 	%r103, %r52, %r102;
	mul.wide.u32 	%rd38, %r103, 4;
	add.s64 	%rd39, %rd17, %rd38;
	ld.global.nc.v2.f32 	{%f50, %f51}, [%rd39];
	st.shared.v2.f32 	[%r62+1280], {%f50, %f51};
	add.s32 	%r104, %r54, 704;
	and.b32  	%r105, %r104, 8064;
	or.b32  	%r106, %r105, %r65;
	add.s32 	%r107, %r52, %r106;
	mul.wide.u32 	%rd40, %r107, 4;
	add.s64 	%rd41, %rd17, %rd40;
	ld.global.nc.v2.f32 	{%f52, %f53}, [%rd41];
	st.shared.v2.f32 	[%r62+1408], {%f52, %f53};
	add.s32 	%r108, %r54, 768;
	and.b32  	%r109, %r108, 8064;
	or.b32  	%r110, %r109, %r57;
	add.s32 	%r111, %r52, %r110;
	mul.wide.u32 	%rd42, %r111, 4;
	add.s64 	%rd43, %rd17, %rd42;
	ld.global.nc.v2.f32 	{%f54, %f55}, [%rd43];
	st.shared.v2.f32 	[%r62+1536], {%f54, %f55};
	add.s32 	%r112, %r54, 832;
	and.b32  	%r113, %r112, 8064;
	or.b32  	%r114, %r113, %r65;
	add.s32 	%r115, %r52, %r114;
	mul.wide.u32 	%rd44, %r115, 4;
	add.s64 	%rd45, %rd17, %rd44;
	ld.global.nc.v2.f32 	{%f56, %f57}, [%rd45];
	st.shared.v2.f32 	[%r62+1664], {%f56, %f57};
	add.s32 	%r116, %r54, 896;
	and.b32  	%r117, %r116, 8064;
	or.b32  	%r118, %r117, %r57;
	add.s32 	%r119, %r52, %r118;
	mul.wide.u32 	%rd46, %r119, 4;
	add.s64 	%rd47, %rd17, %rd46;
	ld.global.nc.v2.f32 	{%f58, %f59}, [%rd47];
	st.shared.v2.f32 	[%r62+1792], {%f58, %f59};
	add.s32 	%r120, %r54, 960;
	and.b32  	%r121, %r120, 8064;
	or.b32  	%r122, %r121, %r65;
	add.s32 	%r123, %r52, %r122;
	mul.wide.u32 	%rd48, %r123, 4;
	add.s64 	%rd49, %rd17, %rd48;
	ld.global.nc.v2.f32 	{%f60, %f61}, [%rd49];
	st.shared.v2.f32 	[%r62+1920], {%f60, %f61};
	add.s32 	%r124, %r54, 1024;
	and.b32  	%r125, %r124, 8064;
	or.b32  	%r126, %r125, %r57;
	add.s32 	%r127, %r52, %r126;
	mul.wide.u32 	%rd50, %r127, 4;
	add.s64 	%rd51, %rd17, %rd50;
	ld.global.nc.v2.f32 	{%f62, %f63}, [%rd51];
	st.shared.v2.f32 	[%r62+2048], {%f62, %f63};
	add.s32 	%r128, %r54, 1088;
	and.b32  	%r129, %r128, 8064;
	or.b32  	%r130, %r129, %r65;
	add.s32 	%r131, %r52, %r130;
	mul.wide.u32 	%rd52, %r131, 4;
	add.s64 	%rd53, %rd17, %rd52;
	ld.global.nc.v2.f32 	{%f64, %f65}, [%rd53];
	st.shared.v2.f32 	[%r62+2176], {%f64, %f65};
	add.s32 	%r132, %r54, 1152;
	and.b32  	%r133, %r132, 8064;
	or.b32  	%r134, %r133, %r57;
	add.s32 	%r135, %r52, %r134;
	mul.wide.u32 	%rd54, %r135, 4;
	add.s64 	%rd55, %rd17, %rd54;
	ld.global.nc.v2.f32 	{%f66, %f67}, [%rd55];
	st.shared.v2.f32 	[%r62+2304], {%f66, %f67};
	add.s32 	%r136, %r54, 1216;
	and.b32  	%r137, %r136, 8064;
	or.b32  	%r138, %r137, %r65;
	add.s32 	%r139, %r52, %r138;
	mul.wide.u32 	%rd56, %r139, 4;
	add.s64 	%rd57, %rd17, %rd56;
	ld.global.nc.v2.f32 	{%f68, %f69}, [%rd57];
	st.shared.v2.f32 	[%r62+2432], {%f68, %f69};
	add.s32 	%r140, %r54, 1280;
	and.b32  	%r141, %r140, 8064;
	or.b32  	%r142, %r141, %r57;
	add.s32 	%r143, %r52, %r142;
	mul.wide.u32 	%rd58, %r143, 4;
	add.s64 	%rd59, %rd17, %rd58;
	ld.global.nc.v2.f32 	{%f70, %f71}, [%rd59];
	st.shared.v2.f32 	[%r62+2560], {%f70, %f71};
	add.s32 	%r144, %r54, 1344;
	and.b32  	%r145, %r144, 8064;
	or.b32  	%r146, %r145, %r65;
	add.s32 	%r147, %r52, %r146;
	mul.wide.u32 	%rd60, %r147, 4;
	add.s64 	%rd61, %rd17, %rd60;
	ld.global.nc.v2.f32 	{%f72, %f73}, [%rd61];
	st.shared.v2.f32 	[%r62+2688], {%f72, %f73};
	add.s32 	%r148, %r54, 1408;
	and.b32  	%r149, %r148, 8064;
	or.b32  	%r150, %r149, %r57;
	add.s32 	%r151, %r52, %r150;
	mul.wide.u32 	%rd62, %r151, 4;
	add.s64 	%rd63, %rd17, %rd62;
	ld.global.nc.v2.f32 	{%f74, %f75}, [%rd63];
	st.shared.v2.f32 	[%r62+2816], {%f74, %f75};
	add.s32 	%r152, %r54, 1472;
	and.b32  	%r153, %r152, 8064;
	or.b32  	%r154, %r153, %r65;
	add.s32 	%r155, %r52, %r154;
	mul.wide.u32 	%rd64, %r155, 4;
	add.s64 	%rd65, %rd17, %rd64;
	ld.global.nc.v2.f32 	{%f76, %f77}, [%rd65];
	st.shared.v2.f32 	[%r62+2944], {%f76, %f77};
	add.s32 	%r156, %r54, 1536;
	and.b32  	%r157, %r156, 8064;
	or.b32  	%r158, %r157, %r57;
	add.s32 	%r159, %r52, %r158;
	mul.wide.u32 	%rd66, %r159, 4;
	add.s64 	%rd67, %rd17, %rd66;
	ld.global.nc.v2.f32 	{%f78, %f79}, [%rd67];
	st.shared.v2.f32 	[%r62+3072], {%f78, %f79};
	add.s32 	%r160, %r54, 1600;
	and.b32  	%r161, %r160, 8064;
	or.b32  	%r162, %r161, %r65;
	add.s32 	%r163, %r52, %r162;
	mul.wide.u32 	%rd68, %r163, 4;
	add.s64 	%rd69, %rd17, %rd68;
	ld.global.nc.v2.f32 	{%f80, %f81}, [%rd69];
	st.shared.v2.f32 	[%r62+3200], {%f80, %f81};
	add.s32 	%r164, %r54, 1664;
	and.b32  	%r165, %r164, 8064;
	or.b32  	%r166, %r165, %r57;
	add.s32 	%r167, %r52, %r166;
	mul.wide.u32 	%rd70, %r167, 4;
	add.s64 	%rd71, %rd17, %rd70;
	ld.global.nc.v2.f32 	{%f82, %f83}, [%rd71];
	st.shared.v2.f32 	[%r62+3328], {%f82, %f83};
	add.s32 	%r168, %r54, 1728;
	and.b32  	%r169, %r168, 8064;
	or.b32  	%r170, %r169, %r65;
	add.s32 	%r171, %r52, %r170;
	mul.wide.u32 	%rd72, %r171, 4;
	add.s64 	%rd73, %rd17, %rd72;
	ld.global.nc.v2.f32 	{%f84, %f85}, [%rd73];
	st.shared.v2.f32 	[%r62+3456], {%f84, %f85};
	add.s32 	%r172, %r54, 1792;
	and.b32  	%r173, %r172, 8064;
	or.b32  	%r174, %r173, %r57;
	add.s32 	%r175, %r52, %r174;
	mul.wide.u32 	%rd74, %r175, 4;
	add.s64 	%rd75, %rd17, %rd74;
	ld.global.nc.v2.f32 	{%f86, %f87}, [%rd75];
	st.shared.v2.f32 	[%r62+3584], {%f86, %f87};
	add.s32 	%r176, %r54, 1856;
	and.b32  	%r177, %r176, 8064;
	or.b32  	%r178, %r177, %r65;
	add.s32 	%r179, %r52, %r178;
	mul.wide.u32 	%rd76, %r179, 4;
	add.s64 	%rd77, %rd17, %rd76;
	ld.global.nc.v2.f32 	{%f88, %f89}, [%rd77];
	st.shared.v2.f32 	[%r62+3712], {%f88, %f89};
	add.s32 	%r180, %r54, 1920;
	and.b32  	%r181, %r180, 8064;
	or.b32  	%r182, %r181, %r57;
	add.s32 	%r183, %r52, %r182;
	mul.wide.u32 	%rd78, %r183, 4;
	add.s64 	%rd79, %rd17, %rd78;
	ld.global.nc.v2.f32 	{%f90, %f91}, [%rd79];
	st.shared.v2.f32 	[%r62+3840], {%f90, %f91};
	add.s32 	%r184, %r54, 1984;
	and.b32  	%r185, %r184, 8064;
	or.b32  	%r186, %r185, %r65;
	add.s32 	%r187, %r52, %r186;
	mul.wide.u32 	%rd80, %r187, 4;
	add.s64 	%rd81, %rd17, %rd80;
	ld.global.nc.v2.f32 	{%f92, %f93}, [%rd81];
	st.shared.v2.f32 	[%r62+3968], {%f92, %f93};
	bar.sync 	0;
	mov.b32 	%r227, 0;
$L__BB0_4:
	mov.u32 	%r189, %tid.x;
	shl.b32 	%r190, %r227, 9;
	shl.b32 	%r191, %r189, 3;
	and.b32  	%r192, %r191, 56;
	or.b32  	%r193, %r190, %r192;
	mov.u32 	%r194, _ZZ17my_kernel_kernel0E18placeholder_shared;
	add.s32 	%r195, %r194, %r193;
	ld.shared.f32 	%f1, [%r195];
	ld.shared.f32 	%f2, [%r195+64];
	ld.shared.f32 	%f3, [%r195+128];
	ld.shared.f32 	%f4, [%r195+192];
	ld.shared.f32 	%f5, [%r195+4];
	ld.shared.f32 	%f6, [%r195+68];
	ld.shared.f32 	%f7, [%r195+132];
	ld.shared.f32 	%f8, [%r195+196];
	ld.shared.f32 	%f9, [%r195+256];
	ld.shared.f32 	%f10, [%r195+320];
	ld.shared.f32 	%f11, [%r195+384];
	ld.shared.f32 	%f12, [%r195+448];
	ld.shared.f32 	%f13, [%r195+260];
	ld.shared.f32 	%f14, [%r195+324];
	ld.shared.f32 	%f15, [%r195+388];
	ld.shared.f32 	%f16, [%r195+452];
	mov.b32 	%r228, 0;
$L__BB0_5:
	mul.lo.s32 	%r196, %r228, 10;
	shl.b32 	%r197, %r227, 1;
	mov.u32 	%r198, %tid.x;
	shr.u32 	%r199, %r198, 3;
	mad.lo.s32 	%r200, %r199, 480, %r197;
	mad.lo.s32 	%r201, %r228, 80, %r200;
	mul.wide.u32 	%rd82, %r196, 4;
	add.s64 	%rd83, %rd1, %rd82;
	ld.local.v2.f32 	{%f94, %f95}, [%rd83];
	shl.b32 	%r202, %r201, 2;
	mov.u32 	%r203, _ZZ17my_kernel_kernel0E18PaddedInput_shared;
	add.s32 	%r204, %r203, %r202;
	ld.shared.f32 	%f96, [%r204];
	fma.rn.f32 	%f97, %f96, %f1, %f94;
	ld.local.v2.f32 	{%f98, %f99}, [%rd83+240];
	fma.rn.f32 	%f100, %f96, %f2, %f98;
	ld.local.v2.f32 	{%f101, %f102}, [%rd83+480];
	fma.rn.f32 	%f103, %f96, %f3, %f101;
	ld.local.v2.f32 	{%f104, %f105}, [%rd83+720];
	fma.rn.f32 	%f106, %f96, %f4, %f104;
	fma.rn.f32 	%f107, %f96, %f5, %f95;
	st.local.v2.f32 	[%rd83], {%f97, %f107};
	fma.rn.f32 	%f108, %f96, %f6, %f99;
	st.local.v2.f32 	[%rd83+240], {%f100, %f108};
	fma.rn.f32 	%f109, %f96, %f7, %f102;
	st.local.v2.f32 	[%rd83+480], {%f103, %f109};
	fma.rn.f32 	%f110, %f96, %f8, %f105;
	st.local.v2.f32 	[%rd83+720], {%f106, %f110};
	ld.local.v2.f32 	{%f111, %f112}, [%rd83+8];
	ld.shared.f32 	%f113, [%r204+64];
	fma.rn.f32 	%f114, %f113, %f1, %f111;
	ld.local.v2.f32 	{%f115, %f116}, [%rd83+248];
	fma.rn.f32 	%f117, %f113, %f2, %f115;
	ld.local.v2.f32 	{%f118, %f119}, [%rd83+488];
	fma.rn.f32 	%f120, %f113, %f3, %f118;
	ld.local.v2.f32 	{%f121, %f122}, [%rd83+728];
	fma.rn.f32 	%f123, %f113, %f4, %f121;
	fma.rn.f32 	%f124, %f113, %f5, %f112;
	st.local.v2.f32 	[%rd83+8], {%f114, %f124};
	fma.rn.f32 	%f125, %f113, %f6, %f116;
	st.local.v2.f32 	[%rd83+248], {%f117, %f125};
	fma.rn.f32 	%f126, %f113, %f7, %f119;
	st.local.v2.f32 	[%rd83+488], {%f120, %f126};
	fma.rn.f32 	%f127, %f113, %f8, %f122;
	st.local.v2.f32 	[%rd83+728], {%f123, %f127};
	ld.local.v2.f32 	{%f128, %f129}, [%rd83+16];
	ld.shared.f32 	%f130, [%r204+128];
	fma.rn.f32 	%f131, %f130, %f1, %f128;
	ld.local.v2.f32 	{%f132, %f133}, [%rd83+256];
	fma.rn.f32 	%f134, %f130, %f2, %f132;
	ld.local.v2.f32 	{%f135, %f136}, [%rd83+496];
	fma.rn.f32 	%f137, %f130, %f3, %f135;
	ld.local.v2.f32 	{%f138, %f139}, [%rd83+736];
	fma.rn.f32 	%f140, %f130, %f4, %f138;
	fma.rn.f32 	%f141, %f130, %f5, %f129;
	st.local.v2.f32 	[%rd83+16], {%f131, %f141};
	fma.rn.f32 	%f142, %f130, %f6, %f133;
	st.local.v2.f32 	[%rd83+256], {%f134, %f142};
	fma.rn.f32 	%f143, %f130, %f7, %f136;
	st.local.v2.f32 	[%rd83+496], {%f137, %f143};
	fma.rn.f32 	%f144, %f130, %f8, %f139;
	st.local.v2.f32 	[%rd83+736], {%f140, %f144};
	ld.local.v2.f32 	{%f145, %f146}, [%rd83+24];
	ld.shared.f32 	%f147, [%r204+192];
	fma.rn.f32 	%f148, %f147, %f1, %f145;
	st.local.f32 	[%rd83+24], %f148;
	ld.local.v2.f32 	{%f149, %f150}, [%rd83+264];
	fma.rn.f32 	%f151, %f147, %f2, %f149;
	st.local.f32 	[%rd83+264], %f151;
	ld.local.v2.f32 	{%f152, %f153}, [%rd83+504];
	fma.rn.f32 	%f154, %f147, %f3, %f152;
	st.local.f32 	[%rd83+504], %f154;
	ld.local.v2.f32 	{%f155, %f156}, [%rd83+744];
	fma.rn.f32 	%f157, %f147, %f4, %f155;
	fma.rn.f32 	%f158, %f147, %f5, %f146;
	fma.rn.f32 	%f159, %f147, %f6, %f150;
	fma.rn.f32 	%f160, %f147, %f7, %f153;
	fma.rn.f32 	%f161, %f147, %f8, %f156;
	ld.local.v2.f32 	{%f162, %f163}, [%rd83+32];
	ld.shared.f32 	%f164, [%r204+256];
	fma.rn.f32 	%f165, %f164, %f1, %f162;
	ld.local.v2.f32 	{%f166, %f167}, [%rd83+272];
	fma.rn.f32 	%f168, %f164, %f2, %f166;
	ld.local.v2.f32 	{%f169, %f170}, [%rd83+512];
	fma.rn.f32 	%f171, %f164, %f3, %f169;
	ld.local.v2.f32 	{%f172, %f173}, [%rd83+752];
	fma.rn.f32 	%f174, %f164, %f4, %f172;
	fma.rn.f32 	%f175, %f164, %f5, %f163;
	fma.rn.f32 	%f176, %f164, %f6, %f167;
	fma.rn.f32 	%f177, %f164, %f7, %f170;
	fma.rn.f32 	%f178, %f164, %f8, %f173;
	ld.local.v2.f32 	{%f179, %f180}, [%rd83+120];
	ld.shared.f32 	%f181, [%r204+960];
	fma.rn.f32 	%f182, %f181, %f1, %f179;
	ld.local.v2.f32 	{%f183, %f184}, [%rd83+360];
	fma.rn.f32 	%f185, %f181, %f2, %f183;
	ld.local.v2.f32 	{%f186, %f187}, [%rd83+600];
	fma.rn.f32 	%f188, %f181, %f3, %f186;
	ld.local.v2.f32 	{%f189, %f190}, [%rd83+840];
	fma.rn.f32 	%f191, %f181, %f4, %f189;
	fma.rn.f32 	%f192, %f181, %f5, %f180;
	fma.rn.f32 	%f193, %f181, %f6, %f184;
	fma.rn.f32 	%f194, %f181, %f7, %f187;
	fma.rn.f32 	%f195, %f181, %f8, %f190;
	ld.local.v2.f32 	{%f196, %f197}, [%rd83+128];
	ld.shared.f32 	%f198, [%r204+1024];
	fma.rn.f32 	%f199, %f198, %f1, %f196;
	ld.local.v2.f32 	{%f200, %f201}, [%rd83+368];
	fma.rn.f32 	%f202, %f198, %f2, %f200;
	ld.local.v2.f32 	{%f203, %f204}, [%rd83+608];
	fma.rn.f32 	%f205, %f198, %f3, %f203;
	ld.local.v2.f32 	{%f206, %f207}, [%rd83+848];
	fma.rn.f32 	%f208, %f198, %f4, %f206;
	fma.rn.f32 	%f209, %f198, %f5, %f197;
	fma.rn.f32 	%f210, %f198, %f6, %f201;
	fma.rn.f32 	%f211, %f198, %f7, %f204;
	fma.rn.f32 	%f212, %f198, %f8, %f207;
	ld.local.v2.f32 	{%f213, %f214}, [%rd83+136];
	ld.shared.f32 	%f215, [%r204+1088];
	fma.rn.f32 	%f216, %f215, %f1, %f213;
	ld.local.v2.f32 	{%f217, %f218}, [%rd83+376];
	fma.rn.f32 	%f219, %f215, %f2, %f217;
	ld.local.v2.f32 	{%f220, %f221}, [%rd83+616];
	fma.rn.f32 	%f222, %f215, %f3, %f220;
	ld.local.v2.f32 	{%f223, %f224}, [%rd83+856];
	fma.rn.f32 	%f225, %f215, %f4, %f223;
	fma.rn.f32 	%f226, %f215, %f5, %f214;
	fma.rn.f32 	%f227, %f215, %f6, %f218;
	fma.rn.f32 	%f228, %f215, %f7, %f221;
	fma.rn.f32 	%f229, %f215, %f8, %f224;
	ld.local.v2.f32 	{%f230, %f231}, [%rd83+144];
	ld.shared.f32 	%f232, [%r204+1152];
	fma.rn.f32 	%f233, %f232, %f1, %f230;
	ld.local.v2.f32 	{%f234, %f235}, [%rd83+384];
	fma.rn.f32 	%f236, %f232, %f2, %f234;
	ld.local.v2.f32 	{%f237, %f238}, [%rd83+624];
	fma.rn.f32 	%f239, %f232, %f3, %f237;
	ld.local.v2.f32 	{%f240, %f241}, [%rd83+864];
	fma.rn.f32 	%f242, %f232, %f4, %f240;
	fma.rn.f32 	%f243, %f232, %f5, %f231;
	fma.rn.f32 	%f244, %f232, %f6, %f235;
	fma.rn.f32 	%f245, %f232, %f7, %f238;
	fma.rn.f32 	%f246, %f232, %f8, %f241;
	ld.local.v2.f32 	{%f247, %f248}, [%rd83+152];
	ld.shared.f32 	%f249, [%r204+1216];
	fma.rn.f32 	%f250, %f249, %f1, %f247;
	ld.local.v2.f32 	{%f251, %f252}, [%rd83+392];
	fma.rn.f32 	%f253, %f249, %f2, %f251;
	ld.local.v2.f32 	{%f254, %f255}, [%rd83+632];
	fma.rn.f32 	%f256, %f249, %f3, %f254;
	ld.local.v2.f32 	{%f257, %f258}, [%rd83+872];
	fma.rn.f32 	%f259, %f249, %f4, %f257;
	fma.rn.f32 	%f260, %f249, %f5, %f248;
	fma.rn.f32 	%f261, %f249, %f6, %f252;
	fma.rn.f32 	%f262, %f249, %f7, %f255;
	fma.rn.f32 	%f263, %f249, %f8, %f258;
	ld.shared.f32 	%f264, [%r204+4];
	fma.rn.f32 	%f265, %f264, %f9, %f97;
	fma.rn.f32 	%f266, %f264, %f10, %f100;
	fma.rn.f32 	%f267, %f264, %f11, %f103;
	fma.rn.f32 	%f268, %f264, %f12, %f106;
	fma.rn.f32 	%f269, %f264, %f13, %f107;
	st.local.v2.f32 	[%rd83], {%f265, %f269};
	fma.rn.f32 	%f270, %f264, %f14, %f108;
	st.local.v2.f32 	[%rd83+240], {%f266, %f270};
	fma.rn.f32 	%f271, %f264, %f15, %f109;
	st.local.v2.f32 	[%rd83+480], {%f267, %f271};
	fma.rn.f32 	%f272, %f264, %f16, %f110;
	st.local.v2.f32 	[%rd83+720], {%f268, %f272};
	ld.shared.f32 	%f273, [%r204+68];
	fma.rn.f32 	%f274, %f273, %f9, %f114;
	fma.rn.f32 	%f275, %f273, %f10, %f117;
	fma.rn.f32 	%f276, %f273, %f11, %f120;
	fma.rn.f32 	%f277, %f273, %f12, %f123;
	fma.rn.f32 	%f278, %f273, %f13, %f124;
	st.local.v2.f32 	[%rd83+8], {%f274, %f278};
	fma.rn.f32 	%f279, %f273, %f14, %f125;
	st.local.v2.f32 	[%rd83+248], {%f275, %f279};
	fma.rn.f32 	%f280, %f273, %f15, %f126;
	st.local.v2.f32 	[%rd83+488], {%f276, %f280};
	fma.rn.f32 	%f281, %f273, %f16, %f127;
	st.local.v2.f32 	[%rd83+728], {%f277, %f281};
	ld.shared.f32 	%f282, [%r204+132];
	fma.rn.f32 	%f283, %f282, %f9, %f131;
	fma.rn.f32 	%f284, %f282, %f10, %f134;
	fma.rn.f32 	%f285, %f282, %f11, %f137;
	fma.rn.f32 	%f286, %f282, %f12, %f140;
	fma.rn.f32 	%f287, %f282, %f13, %f141;
	st.local.v2.f32 	[%rd83+16], {%f283, %f287};
	fma.rn.f32 	%f288, %f282, %f14, %f142;
	st.local.v2.f32 	[%rd83+256], {%f284, %f288};
	fma.rn.f32 	%f289, %f282, %f15, %f143;
	st.local.v2.f32 	[%rd83+496], {%f285, %f289};
	fma.rn.f32 	%f290, %f282, %f16, %f144;
	st.local.v2.f32 	[%rd83+736], {%f286, %f290};
	ld.shared.f32 	%f291, [%r204+196];
	fma.rn.f32 	%f292, %f291, %f9, %f148;
	fma.rn.f32 	%f293, %f291, %f10, %f151;
	fma.rn.f32 	%f294, %f291, %f11, %f154;
	fma.rn.f32 	%f295, %f291, %f12, %f157;
	fma.rn.f32 	%f296, %f291, %f13, %f158;
	st.local.v2.f32 	[%rd83+24], {%f292, %f296};
	fma.rn.f32 	%f297, %f291, %f14, %f159;
	st.local.v2.f32 	[%rd83+264], {%f293, %f297};
	fma.rn.f32 	%f298, %f291, %f15, %f160;
	st.local.v2.f32 	[%rd83+504], {%f294, %f298};
	fma.rn.f32 	%f299, %f291, %f16, %f161;
	st.local.v2.f32 	[%rd83+744], {%f295, %f299};
	ld.shared.f32 	%f300, [%r204+260];
	fma.rn.f32 	%f301, %f300, %f9, %f165;
	fma.rn.f32 	%f302, %f300, %f10, %f168;
	fma.rn.f32 	%f303, %f300, %f11, %f171;
	fma.rn.f32 	%f304, %f300, %f12, %f174;
	fma.rn.f32 	%f305, %f300, %f13, %f175;
	st.local.v2.f32 	[%rd83+32], {%f301, %f305};
	fma.rn.f32 	%f306, %f300, %f14, %f176;
	st.local.v2.f32 	[%rd83+272], {%f302, %f306};
	fma.rn.f32 	%f307, %f300, %f15, %f177;
	st.local.v2.f32 	[%rd83+512], {%f303, %f307};
	fma.rn.f32 	%f308, %f300, %f16, %f178;
	st.local.v2.f32 	[%rd83+752], {%f304, %f308};
	ld.shared.f32 	%f309, [%r204+964];
	fma.rn.f32 	%f310, %f309, %f9, %f182;
	fma.rn.f32 	%f311, %f309, %f10, %f185;
	fma.rn.f32 	%f312, %f309, %f11, %f188;
	fma.rn.f32 	%f313, %f309, %f12, %f191;
	fma.rn.f32 	%f314, %f309, %f13, %f192;
	st.local.v2.f32 	[%rd83+120], {%f310, %f314};
	fma.rn.f32 	%f315, %f309, %f14, %f193;
	st.local.v2.f32 	[%rd83+360], {%f311, %f315};
	fma.rn.f32 	%f316, %f309, %f15, %f194;
	st.local.v2.f32 	[%rd83+600], {%f312, %f316};
	fma.rn.f32 	%f317, %f309, %f16, %f195;
	st.local.v2.f32 	[%rd83+840], {%f313, %f317};
	ld.shared.f32 	%f318, [%r204+1028];
	fma.rn.f32 	%f319, %f318, %f9, %f199;
	fma.rn.f32 	%f320, %f318, %f10, %f202;
	fma.rn.f32 	%f321, %f318, %f11, %f205;
	fma.rn.f32 	%f322, %f318, %f12, %f208;
	fma.rn.f32 	%f323, %f318, %f13, %f209;
	st.local.v2.f32 	[%rd83+128], {%f319, %f323};
	fma.rn.f32 	%f324, %f318, %f14, %f210;
	st.local.v2.f32 	[%rd83+368], {%f320, %f324};
	fma.rn.f32 	%f325, %f318, %f15, %f211;
	st.local.v2.f32 	[%rd83+608], {%f321, %f325};
	fma.rn.f32 	%f326, %f318, %f16, %f212;
	st.local.v2.f32 	[%rd83+848], {%f322, %f326};
	ld.shared.f32 	%f327, [%r204+1092];
	fma.rn.f32 	%f328, %f327, %f9, %f216;
	fma.rn.f32 	%f329, %f327, %f10, %f219;
	fma.rn.f32 	%f330, %f327, %f11, %f222;
	fma.rn.f32 	%f331, %f327, %f12, %f225;
	fma.rn.f32 	%f332, %f327, %f13, %f226;
	st.local.v2.f32 	[%rd83+136], {%f328, %f332};
	fma.rn.f32 	%f333, %f327, %f14, %f227;
	st.local.v2.f32 	[%rd83+376], {%f329, %f333};
	fma.rn.f32 	%f334, %f327, %f15, %f228;
	st.local.v2.f32 	[%rd83+616], {%f330, %f334};
	fma.rn.f32 	%f335, %f327, %f16, %f229;
	st.local.v2.f32 	[%rd83+856], {%f331, %f335};
	ld.shared.f32 	%f336, [%r204+1156];
	fma.rn.f32 	%f337, %f336, %f9, %f233;
	fma.rn.f32 	%f338, %f336, %f10, %f236;
	fma.rn.f32 	%f339, %f336, %f11, %f239;
	fma.rn.f32 	%f340, %f336, %f12, %f242;
	fma.rn.f32 	%f341, %f336, %f13, %f243;
	st.local.v2.f32 	[%rd83+144], {%f337, %f341};
	fma.rn.f32 	%f342, %f336, %f14, %f244;
	st.local.v2.f32 	[%rd83+384], {%f338, %f342};
	fma.rn.f32 	%f343, %f336, %f15, %f245;
	st.local.v2.f32 	[%rd83+624], {%f339, %f343};
	fma.rn.f32 	%f344, %f336, %f16, %f246;
	st.local.v2.f32 	[%rd83+864], {%f340, %f344};
	ld.shared.f32 	%f345, [%r204+1220];
	fma.rn.f32 	%f346, %f345, %f9, %f250;
	fma.rn.f32 	%f347, %f345, %f10, %f253;
	fma.rn.f32 	%f348, %f345, %f11, %f256;
	fma.rn.f32 	%f349, %f345, %f12, %f259;
	fma.rn.f32 	%f350, %f345, %f13, %f260;
	st.local.v2.f32 	[%rd83+152], {%f346, %f350};
	fma.rn.f32 	%f351, %f345, %f14, %f261;
	st.local.v2.f32 	[%rd83+392], {%f347, %f351};
	fma.rn.f32 	%f352, %f345, %f15, %f262;
	st.local.v2.f32 	[%rd83+632], {%f348, %f352};
	fma.rn.f32 	%f353, %f345, %f16, %f263;
	st.local.v2.f32 	[%rd83+872], {%f349, %f353};
	add.s32 	%r228, %r228, 1;
	setp.ne.s32 	%p3, %r228, 3;
	@%p3 bra 	$L__BB0_5;
	add.s32 	%r227, %r227, 1;
	setp.ne.s32 	%p4, %r227, 8;
	@%p4 bra 	$L__BB0_4;
	add.s32 	%r223, %r223, 1;
	setp.ne.s32 	%p5, %r223, 16;
	@%p5 bra 	$L__BB0_1;
	ld.param.u64 	%rd94, [my_kernel_kernel0_param_3];
	ld.param.u64 	%rd93, [my_kernel_kernel0_param_2];
	mov.u32 	%r206, %ctaid.x;
	shl.b32 	%r207, %r206, 6;
	and.b32  	%r208, %r207, 64;
	shl.b32 	%r210, %r198, 1;
	and.b32  	%r211, %r210, 14;
	or.b32  	%r212, %r208, %r211;
	shr.u32 	%r213, %r206, 3;
	mul.lo.s32 	%r215, %r199, 15360;
	mad.lo.s32 	%r216, %r213, 30720, %r215;
	shr.u32 	%r217, %r206, 1;
	and.b32  	%r218, %r217, 3;
	or.b32  	%r219, %r212, %r216;
	mad.lo.s32 	%r16, %r218, 1920, %r219;
	cvta.to.global.u64 	%rd84, %rd94;
	mul.wide.u32 	%rd85, %r212, 4;
	add.s64 	%rd86, %rd84, %rd85;
	ld.global.nc.f32 	%f17, [%rd86];
	ld.global.nc.f32 	%f18, [%rd86+64];
	ld.global.nc.f32 	%f19, [%rd86+128];
	ld.global.nc.f32 	%f20, [%rd86+192];
	ld.global.nc.f32 	%f21, [%rd86+4];
	ld.global.nc.f32 	%f22, [%rd86+68];
	ld.global.nc.f32 	%f23, [%rd86+132];
	ld.global.nc.f32 	%f24, [%rd86+196];
	cvta.to.global.u64 	%rd2, %rd93;
	mov.b32 	%r229, 0;
	mov.pred 	%p8, -1;
$L__BB0_9:
	mov.pred 	%p1, %p8;
	mul.lo.s32 	%r221, %r229, 30;
	mad.lo.s32 	%r222, %r229, 7680, %r16;
	mul.wide.u32 	%rd87, %r221, 4;
	add.s64 	%rd88, %rd1, %rd87;
	ld.local.v2.f32 	{%f354, %f355}, [%rd88];
	add.f32 	%f356, %f354, %f17;
	max.f32 	%f357, %f356, 0f00000000;
	mul.wide.u32 	%rd89, %r222, 4;
	add.s64 	%rd90, %rd2, %rd89;
	st.global.f32 	[%rd90], %f357;
	ld.local.v2.f32 	{%f358, %f359}, [%rd88+240];
	add.f32 	%f360, %f358, %f18;
	max.f32 	%f361, %f360, 0f00000000;
	st.global.f32 	[%rd90+64], %f361;
	ld.local.v2.f32 	{%f362, %f363}, [%rd88+480];
	add.f32 	%f364, %f362, %f19;
	max.f32 	%f365, %f364, 0f00000000;
	st.global.f32 	[%rd90+128], %f365;
	ld.local.v2.f32 	{%f366, %f367}, [%rd88+720];
	add.f32 	%f368, %f366, %f20;
	max.f32 	%f369, %f368, 0f00000000;
	st.global.f32 	[%rd90+192], %f369;
	add.f32 	%f370, %f355, %f21;
	max.f32 	%f371, %f370, 0f00000000;
	st.global.f32 	[%rd90+4], %f371;
	add.f32 	%f372, %f359, %f22;
	max.f32 	%f373, %f372, 0f00000000;
	st.global.f32 	[%rd90+68], %f373;
	add.f32 	%f374, %f363, %f23;
	max.f32 	%f375, %f374, 0f00000000;
	st.global.f32 	[%rd90+132], %f375;
	add.f32 	%f376, %f367, %f24;
	max.f32 	%f377, %f376, 0f00000000;
	st.global.f32 	[%rd90+196], %f377;
	ld.local.v2.f32 	{%f378, %f379}, [%rd88+8];
	add.f32 	%f380, %f378, %f17;
	max.f32 	%f381, %f380, 0f00000000;
	st.global.f32 	[%rd90+512], %f381;
	ld.local.v2.f32 	{%f382, %f383}, [%rd88+248];
	add.f32 	%f384, %f382, %f18;
	max.f32 	%f385, %f384, 0f00000000;
	st.global.f32 	[%rd90+576], %f385;
	ld.local.v2.f32 	{%f386, %f387}, [%rd88+488];
	add.f32 	%f388, %f386, %f19;
	max.f32 	%f389, %f388, 0f00000000;
	st.global.f32 	[%rd90+640], %f389;
	ld.local.v2.f32 	{%f390, %f391}, [%rd88+728];
	add.f32 	%f392, %f390, %f20;
	max.f32 	%f393, %f392, 0f00000000;
	st.global.f32 	[%rd90+704], %f393;
	add.f32 	%f394, %f379, %f21;
	max.f32 	%f395, %f394, 0f00000000;
	st.global.f32 	[%rd90+516], %f395;
	add.f32 	%f396, %f383, %f22;
	max.f32 	%f397, %f396, 0f00000000;
	st.global.f32 	[%rd90+580], %f397;
	add.f32 	%f398, %f387, %f23;
	max.f32 	%f399, %f398, 0f00000000;
	st.global.f32 	[%rd90+644], %f399;
	add.f32 	%f400, %f391, %f24;
	max.f32 	%f401, %f400, 0f00000000;
	st.global.f32 	[%rd90+708], %f401;
	ld.local.v2.f32 	{%f402, %f403}, [%rd88+16];
	add.f32 	%f404, %f402, %f17;
	max.f32 	%f405, %f404, 0f00000000;
	st.global.f32 	[%rd90+1024], %f405;
	ld.local.v2.f32 	{%f406, %f407}, [%rd88+256];
	add.f32 	%f408, %f406, %f18;
	max.f32 	%f409, %f408, 0f00000000;
	st.global.f32 	[%rd90+1088], %f409;
	ld.local.v2.f32 	{%f410, %f411}, [%rd88+496];
	add.f32 	%f412, %f410, %f19;
	max.f32 	%f413, %f412, 0f00000000;
	st.global.f32 	[%rd90+1152], %f413;
	ld.local.v2.f32 	{%f414, %f415}, [%rd88+736];
	add.f32 	%f416, %f414, %f20;
	max.f32 	%f417, %f416, 0f00000000;
	st.global.f32 	[%rd90+1216], %f417;
	add.f32 	%f418, %f403, %f21;
	max.f32 	%f419, %f418, 0f00000000;
	st.global.f32 	[%rd90+1028], %f419;
	add.f32 	%f420, %f407, %f22;
	max.f32 	%f421, %f420, 0f00000000;
	st.global.f32 	[%rd90+1092], %f421;
	add.f32 	%f422, %f411, %f23;
	max.f32 	%f423, %f422, 0f00000000;
	st.global.f32 	[%rd90+1156], %f423;
	add.f32 	%f424, %f415, %f24;
	max.f32 	%f425, %f424, 0f00000000;
	st.global.f32 	[%rd90+1220], %f425;
	ld.local.v2.f32 	{%f426, %f427}, [%rd88+24];
	add.f32 	%f428, %f426, %f17;
	max.f32 	%f429, %f428, 0f00000000;
	st.global.f32 	[%rd90+1536], %f429;
	ld.local.v2.f32 	{%f430, %f431}, [%rd88+264];
	add.f32 	%f432, %f430, %f18;
	max.f32 	%f433, %f432, 0f00000000;
	st.global.f32 	[%rd90+1600], %f433;
	ld.local.v2.f32 	{%f434, %f435}, [%rd88+504];
	add.f32 	%f436, %f434, %f19;
	max.f32 	%f437, %f436, 0f00000000;
	st.global.f32 	[%rd90+1664], %f437;
	ld.local.v2.f32 	{%f438, %f439}, [%rd88+744];
	add.f32 	%f440, %f438, %f20;
	max.f32 	%f441, %f440, 0f00000000;
	st.global.f32 	[%rd90+1728], %f441;
	add.f32 	%f442, %f427, %f21;
	max.f32 	%f443, %f442, 0f00000000;
	st.global.f32 	[%rd90+1540], %f443;
	add.f32 	%f444, %f431, %f22;
	max.f32 	%f445, %f444, 0f00000000;
	st.global.f32 	[%rd90+1604], %f445;
	add.f32 	%f446, %f435, %f23;
	max.f32 	%f447, %f446, 0f00000000;
	st.global.f32 	[%rd90+1668], %f447;
	add.f32 	%f448, %f439, %f24;
	max.f32 	%f449, %f448, 0f00000000;
	st.global.f32 	[%rd90+1732], %f449;
	ld.local.v2.f32 	{%f450, %f451}, [%rd88+32];
	add.f32 	%f452, %f450, %f17;
	max.f32 	%f453, %f452, 0f00000000;
	st.global.f32 	[%rd90+2048], %f453;
	ld.local.v2.f32 	{%f454, %f455}, [%rd88+272];
	add.f32 	%f456, %f454, %f18;
	max.f32 	%f457, %f456, 0f00000000;
	st.global.f32 	[%rd90+2112], %f457;
	ld.local.v2.f32 	{%f458, %f459}, [%rd88+512];
	add.f32 	%f460, %f458, %f19;
	max.f32 	%f461, %f460, 0f00000000;
	st.global.f32 	[%rd90+2176], %f461;
	ld.local.v2.f32 	{%f462, %f463}, [%rd88+752];
	add.f32 	%f464, %f462, %f20;
	max.f32 	%f465, %f464, 0f00000000;
	st.global.f32 	[%rd90+2240], %f465;
	add.f32 	%f466, %f451, %f21;
	max.f32 	%f467, %f466, 0f00000000;
	st.global.f32 	[%rd90+2052], %f467;
	add.f32 	%f468, %f455, %f22;
	max.f32 	%f469, %f468, 0f00000000;
	st.global.f32 	[%rd90+2116], %f469;
	add.f32 	%f470, %f459, %f23;
	max.f32 	%f471, %f470, 0f00000000;
	st.global.f32 	[%rd90+2180], %f471;
	add.f32 	%f472, %f463, %f24;
	max.f32 	%f473, %f472, 0f00000000;
	st.global.f32 	[%rd90+2244], %f473;
	ld.local.v2.f32 	{%f474, %f475}, [%rd88+40];
	add.f32 	%f476, %f474, %f17;
	max.f32 	%f477, %f476, 0f00000000;
	st.global.f32 	[%rd90+2560], %f477;
	ld.local.v2.f32 	{%f478, %f479}, [%rd88+280];
	add.f32 	%f480, %f478, %f18;
	max.f32 	%f481, %f480, 0f00000000;
	st.global.f32 	[%rd90+2624], %f481;
	ld.local.v2.f32 	{%f482, %f483}, [%rd88+520];
	add.f32 	%f484, %f482, %f19;
	max.f32 	%f485, %f484, 0f00000000;
	st.global.f32 	[%rd90+2688], %f485;
	ld.local.v2.f32 	{%f486, %f487}, [%rd88+760];
	add.f32 	%f488, %f486, %f20;
	max.f32 	%f489, %f488, 0f00000000;
	st.global.f32 	[%rd90+2752], %f489;
	add.f32 	%f490, %f475, %f21;
	max.f32 	%f491, %f490, 0f00000000;
	st.global.f32 	[%rd90+2564], %f491;
	add.f32 	%f492, %f479, %f22;
	max.f32 	%f493, %f492, 0f00000000;
	st.global.f32 	[%rd90+2628], %f493;
	add.f32 	%f494, %f483, %f23;
	max.f32 	%f495, %f494, 0f00000000;
	st.global.f32 	[%rd90+2692], %f495;
	add.f32 	%f496, %f487, %f24;
	max.f32 	%f497, %f496, 0f00000000;
	st.global.f32 	[%rd90+2756], %f497;
	ld.local.v2.f32 	{%f498, %f499}, [%rd88+48];
	add.f32 	%f500, %f498, %f17;
	max.f32 	%f501, %f500, 0f00000000;
	st.global.f32 	[%rd90+3072], %f501;
	ld.local.v2.f32 	{%f502, %f503}, [%rd88+288];
	add.f32 	%f504, %f502, %f18;
	max.f32 	%f505, %f504, 0f00000000;
	st.global.f32 	[%rd90+3136], %f505;
	ld.local.v2.f32 	{%f506, %f507}, [%rd88+528];
	add.f32 	%f508, %f506, %f19;
	max.f32 	%f509, %f508, 0f00000000;
	st.global.f32 	[%rd90+3200], %f509;
	ld.local.v2.f32 	{%f510, %f511}, [%rd88+768];
	add.f32 	%f512, %f510, %f20;
	max.f32 	%f513, %f512, 0f00000000;
	st.global.f32 	[%rd90+3264], %f513;
	add.f32 	%f514, %f499, %f21;
	max.f32 	%f515, %f514, 0f00000000;
	st.global.f32 	[%rd90+3076], %f515;
	add.f32 	%f516, %f503, %f22;
	max.f32 	%f517, %f516, 0f00000000;
	st.global.f32 	[%rd90+3140], %f517;
	add.f32 	%f518, %f507, %f23;
	max.f32 	%f519, %f518, 0f00000000;
	st.global.f32 	[%rd90+3204], %f519;
	add.f32 	%f520, %f511, %f24;
	max.f32 	%f521, %f520, 0f00000000;
	st.global.f32 	[%rd90+3268], %f521;
	ld.local.v2.f32 	{%f522, %f523}, [%rd88+56];
	add.f32 	%f524, %f522, %f17;
	max.f32 	%f525, %f524, 0f00000000;
	st.global.f32 	[%rd90+3584], %f525;
	ld.local.v2.f32 	{%f526, %f527}, [%rd88+296];
	add.f32 	%f528, %f526, %f18;
	max.f32 	%f529, %f528, 0f00000000;
	st.global.f32 	[%rd90+3648], %f529;
	ld.local.v2.f32 	{%f530, %f531}, [%rd88+536];
	add.f32 	%f532, %f530, %f19;
	max.f32 	%f533, %f532, 0f00000000;
	st.global.f32 	[%rd90+3712], %f533;
	ld.local.v2.f32 	{%f534, %f535}, [%rd88+776];
	add.f32 	%f536, %f534, %f20;
	max.f32 	%f537, %f536, 0f00000000;
	st.global.f32 	[%rd90+3776], %f537;
	add.f32 	%f538, %f523, %f21;
	max.f32 	%f539, %f538, 0f00000000;
	st.global.f32 	[%rd90+3588], %f539;
	add.f32 	%f540, %f527, %f22;
	max.f32 	%f541, %f540, 0f00000000;
	st.global.f32 	[%rd90+3652], %f541;
	add.f32 	%f542, %f531, %f23;
	max.f32 	%f543, %f542, 0f00000000;
	st.global.f32 	[%rd90+3716], %f543;
	add.f32 	%f544, %f535, %f24;
	max.f32 	%f545, %f544, 0f00000000;
	st.global.f32 	[%rd90+3780], %f545;
	ld.local.v2.f32 	{%f546, %f547}, [%rd88+64];
	add.f32 	%f548, %f546, %f17;
	max.f32 	%f549, %f548, 0f00000000;
	st.global.f32 	[%rd90+4096], %f549;
	ld.local.v2.f32 	{%f550, %f551}, [%rd88+304];
	add.f32 	%f552, %f550, %f18;
	max.f32 	%f553, %f552, 0f00000000;
	st.global.f32 	[%rd90+4160], %f553;
	ld.local.v2.f32 	{%f554, %f555}, [%rd88+544];
	add.f32 	%f556, %f554, %f19;
	max.f32 	%f557, %f556, 0f00000000;
	st.global.f32 	[%rd90+4224], %f557;
	ld.local.v2.f32 	{%f558, %f559}, [%rd88+784];
	add.f32 	%f560, %f558, %f20;
	max.f32 	%f561, %f560, 0f00000000;
	st.global.f32 	[%rd90+4288], %f561;
	add.f32 	%f562, %f547, %f21;
	max.f32 	%f563, %f562, 0f00000000;
	st.global.f32 	[%rd90+4100], %f563;
	add.f32 	%f564, %f551, %f22;
	max.f32 	%f565, %f564, 0f00000000;
	st.global.f32 	[%rd90+4164], %f565;
	add.f32 	%f566, %f555, %f23;
	max.f32 	%f567, %f566, 0f00000000;
	st.global.f32 	[%rd90+4228], %f567;
	add.f32 	%f568, %f559, %f24;
	max.f32 	%f569, %f568, 0f00000000;
	st.global.f32 	[%rd90+4292], %f569;
	ld.local.v2.f32 	{%f570, %f571}, [%rd88+72];
	add.f32 	%f572, %f570, %f17;
	max.f32 	%f573, %f572, 0f00000000;
	st.global.f32 	[%rd90+4608], %f573;
	ld.local.v2.f32 	{%f574, %f575}, [%rd88+312];
	add.f32 	%f576, %f574, %f18;
	max.f32 	%f577, %f576, 0f00000000;
	st.global.f32 	[%rd90+4672], %f577;
	ld.local.v2.f32 	{%f578, %f579}, [%rd88+552];
	add.f32 	%f580, %f578, %f19;
	max.f32 	%f581, %f580, 0f00000000;
	st.global.f32 	[%rd90+4736], %f581;
	ld.local.v2.f32 	{%f582, %f583}, [%rd88+792];
	add.f32 	%f584, %f582, %f20;
	max.f32 	%f585, %f584, 0f00000000;
	st.global.f32 	[%rd90+4800], %f585;
	add.f32 	%f586, %f571, %f21;
	max.f32 	%f587, %f586, 0f00000000;
	st.global.f32 	[%rd90+4612], %f587;
	add.f32 	%f588, %f575, %f22;
	max.f32 	%f589, %f588, 0f00000000;
	st.global.f32 	[%rd90+4676], %f589;
	add.f32 	%f590, %f579, %f23;
	max.f32 	%f591, %f590, 0f00000000;
	st.global.f32 	[%rd90+4740], %f591;
	add.f32 	%f592, %f583, %f24;
	max.f32 	%f593, %f592, 0f00000000;
	st.global.f32 	[%rd90+4804], %f593;
	ld.local.v2.f32 	{%f594, %f595}, [%rd88+80];
	add.f32 	%f596, %f594, %f17;
	max.f32 	%f597, %f596, 0f00000000;
	st.global.f32 	[%rd90+5120], %f597;
	ld.local.v2.f32 	{%f598, %f599}, [%rd88+320];
	add.f32 	%f600, %f598, %f18;
	max.f32 	%f601, %f600, 0f00000000;
	st.global.f32 	[%rd90+5184], %f601;
	ld.local.v2.f32 	{%f602, %f603}, [%rd88+560];
	add.f32 	%f604, %f602, %f19;
	max.f32 	%f605, %f604, 0f00000000;
	st.global.f32 	[%rd90+5248], %f605;
	ld.local.v2.f32 	{%f606, %f607}, [%rd88+800];
	add.f32 	%f608, %f606, %f20;
	max.f32 	%f609, %f608, 0f00000000;
	st.global.f32 	[%rd90+5312], %f609;
	add.f32 	%f610, %f595, %f21;
	max.f32 	%f611, %f610, 0f00000000;
	st.global.f32 	[%rd90+5124], %f611;
	add.f32 	%f612, %f599, %f22;
	max.f32 	%f613, %f612, 0f00000000;
	st.global.f32 	[%rd90+5188], %f613;
	add.f32 	%f614, %f603, %f23;
	max.f32 	%f615, %f614, 0f00000000;
	st.global.f32 	[%rd90+5252], %f615;
	add.f32 	%f616, %f607, %f24;
	max.f32 	%f617, %f616, 0f00000000;
	st.global.f32 	[%rd90+5316], %f617;
	ld.local.v2.f32 	{%f618, %f619}, [%rd88+88];
	add.f32 	%f620, %f618, %f17;
	max.f32 	%f621, %f620, 0f00000000;
	st.global.f32 	[%rd90+5632], %f621;
	ld.local.v2.f32 	{%f622, %f623}, [%rd88+328];
	add.f32 	%f624, %f622, %f18;
	max.f32 	%f625, %f624, 0f00000000;
	st.global.f32 	[%rd90+5696], %f625;
	ld.local.v2.f32 	{%f626, %f627}, [%rd88+568];
	add.f32 	%f628, %f626, %f19;
	max.f32 	%f629, %f628, 0f00000000;
	st.global.f32 	[%rd90+5760], %f629;
	ld.local.v2.f32 	{%f630, %f631}, [%rd88+808];
	add.f32 	%f632, %f630, %f20;
	max.f32 	%f633, %f632, 0f00000000;
	st.global.f32 	[%rd90+5824], %f633;
	add.f32 	%f634, %f619, %f21;
	max.f32 	%f635, %f634, 0f00000000;
	st.global.f32 	[%rd90+5636], %f635;
	add.f32 	%f636, %f623, %f22;
	max.f32 	%f637, %f636, 0f00000000;
	st.global.f32 	[%rd90+5700], %f637;
	add.f32 	%f638, %f627, %f23;
	max.f32 	%f639, %f638, 0f00000000;
	st.global.f32 	[%rd90+5764], %f639;
	add.f32 	%f640, %f631, %f24;
	max.f32 	%f641, %f640, 0f00000000;
	st.global.f32 	[%rd90+5828], %f641;
	ld.local.v2.f32 	{%f642, %f643}, [%rd88+96];
	add.f32 	%f644, %f642, %f17;
	max.f32 	%f645, %f644, 0f00000000;
	st.global.f32 	[%rd90+6144], %f645;
	ld.local.v2.f32 	{%f646, %f647}, [%rd88+336];
	add.f32 	%f648, %f646, %f18;
	max.f32 	%f649, %f648, 0f00000000;
	st.global.f32 	[%rd90+6208], %f649;
	ld.local.v2.f32 	{%f650, %f651}, [%rd88+576];
	add.f32 	%f652, %f650, %f19;
	max.f32 	%f653, %f652, 0f00000000;
	st.global.f32 	[%rd90+6272], %f653;
	ld.local.v2.f32 	{%f654, %f655}, [%rd88+816];
	add.f32 	%f656, %f654, %f20;
	max.f32 	%f657, %f656, 0f00000000;
	st.global.f32 	[%rd90+6336], %f657;
	add.f32 	%f658, %f643, %f21;
	max.f32 	%f659, %f658, 0f00000000;
	st.global.f32 	[%rd90+6148], %f659;
	add.f32 	%f660, %f647, %f22;
	max.f32 	%f661, %f660, 0f00000000;
	st.global.f32 	[%rd90+6212], %f661;
	add.f32 	%f662, %f651, %f23;
	max.f32 	%f663, %f662, 0f00000000;
	st.global.f32 	[%rd90+6276], %f663;
	add.f32 	%f664, %f655, %f24;
	max.f32 	%f665, %f664, 0f00000000;
	st.global.f32 	[%rd90+6340], %f665;
	ld.local.v2.f32 	{%f666, %f667}, [%rd88+104];
	add.f32 	%f668, %f666, %f17;
	max.f32 	%f669, %f668, 0f00000000;
	st.global.f32 	[%rd90+6656], %f669;
	ld.local.v2.f32 	{%f670, %f671}, [%rd88+344];
	add.f32 	%f672, %f670, %f18;
	max.f32 	%f673, %f672, 0f00000000;
	st.global.f32 	[%rd90+6720], %f673;
	ld.local.v2.f32 	{%f674, %f675}, [%rd88+584];
	add.f32 	%f676, %f674, %f19;
	max.f32 	%f677, %f676, 0f00000000;
	st.global.f32 	[%rd90+6784], %f677;
	ld.local.v2.f32 	{%f678, %f679}, [%rd88+824];
	add.f32 	%f680, %f678, %f20;
	max.f32 	%f681, %f680, 0f00000000;
	st.global.f32 	[%rd90+6848], %f681;
	add.f32 	%f682, %f667, %f21;
	max.f32 	%f683, %f682, 0f00000000;
	st.global.f32 	[%rd90+6660], %f683;
	add.f32 	%f684, %f671, %f22;
	max.f32 	%f685, %f684, 0f00000000;
	st.global.f32 	[%rd90+6724], %f685;
	add.f32 	%f686, %f675, %f23;
	max.f32 	%f687, %f686, 0f00000000;
	st.global.f32 	[%rd90+6788], %f687;
	add.f32 	%f688, %f679, %f24;
	max.f32 	%f689, %f688, 0f00000000;
	st.global.f32 	[%rd90+6852], %f689;
	ld.local.v2.f32 	{%f690, %f691}, [%rd88+112];
	add.f32 	%f692, %f690, %f17;
	max.f32 	%f693, %f692, 0f00000000;
	st.global.f32 	[%rd90+7168], %f693;
	ld.local.v2.f32 	{%f694, %f695}, [%rd88+352];
	add.f32 	%f696, %f694, %f18;
	max.f32 	%f697, %f696, 0f00000000;
	st.global.f32 	[%rd90+7232], %f697;
	ld.local.v2.f32 	{%f698, %f699}, [%rd88+592];
	add.f32 	%f700, %f698, %f19;
	max.f32 	%f701, %f700, 0f00000000;
	st.global.f32 	[%rd90+7296], %f701;
	ld.local.v2.f32 	{%f702, %f703}, [%rd88+832];
	add.f32 	%f704, %f702, %f20;
	max.f32 	%f705, %f704, 0f00000000;
	st.global.f32 	[%rd90+7360], %f705;
	add.f32 	%f706, %f691, %f21;
	max.f32 	%f707, %f706, 0f00000000;
	st.global.f32 	[%rd90+7172], %f707;
	add.f32 	%f708, %f695, %f22;
	max.f32 	%f709, %f708, 0f00000000;
	st.global.f32 	[%rd90+7236], %f709;
	add.f32 	%f710, %f699, %f23;
	max.f32 	%f711, %f710, 0f00000000;
	st.global.f32 	[%rd90+7300], %f711;
	add.f32 	%f712, %f703, %f24;
	max.f32 	%f713, %f712, 0f00000000;
	st.global.f32 	[%rd90+7364], %f713;
	mov.b32 	%r229, 1;
	mov.pred 	%p8, 0;
	@%p1 bra 	$L__BB0_9;
	ret;

}


// ===== COMPILED SASS (sm_100) =====

	.target	sm_100

	.elftype	@"ET_EXEC"


//--------------------- .note.nv.tkinfo           --------------------------
	.section	.note.nv.tkinfo,"",@"SHT_NOTE"
	.sectionflags	@"SHF_NOTE_NV_TKINFO"
	.tkinfo
        /*0018*/ 	.word	0x00000002
        /*0030*/ 	.string	""
        /*0030*/ 	.string	"ptxas"
        /*0030*/ 	.string	"Cuda compilation tools, release 13.0, V13.0.88"
        /*0030*/ 	.string	"Build cuda_13.0.r13.0/compiler.36424714_0"
        /*0030*/ 	.string	"-arch sm_100 -m 64 "



//--------------------- .note.nv.cuinfo           --------------------------
	.section	.note.nv.cuinfo,"",@"SHT_NOTE"
	.sectionflags	@"SHF_NOTE_NV_CUINFO"
        /*0018*/ 	.short	0x0002
        /*001a*/ 	.short	0x0064
        /*001c*/ 	.short	0x0082
	.zero		2


//--------------------- .nv.info                  --------------------------
	.section	.nv.info,"",@"SHT_CUDA_INFO"
	.align	4


	//----- nvinfo : EIATTR_REGCOUNT
	.align		4
        /*0000*/ 	.byte	0x04, 0x2f
        /*0002*/ 	.short	(.L_1 - .L_0)
	.align		4
.L_0:
        /*0004*/ 	.word	index@(my_kernel_kernel0)
        /*0008*/ 	.word	0x00000030


	//----- nvinfo : EIATTR_FRAME_SIZE
	.align		4
.L_1:
        /*000c*/ 	.byte	0x04, 0x11
        /*000e*/ 	.short	(.L_3 - .L_2)
	.align		4
.L_2:
        /*0010*/ 	.word	index@(my_kernel_kernel0)
        /*0014*/ 	.word	0x000003c0


	//----- nvinfo : EIATTR_MIN_STACK_SIZE
	.align		4
.L_3:
        /*0018*/ 	.byte	0x04, 0x12
        /*001a*/ 	.short	(.L_5 - .L_4)
	.align		4
.L_4:
        /*001c*/ 	.word	index@(my_kernel_kernel0)
        /*0020*/ 	.word	0x000003c0
.L_5:


//--------------------- .nv.compat                --------------------------
	.section	.nv.compat,"",@"SHT_CUDA_COMPAT_INFO"
	.align	4
        /*0000*/ 	.byte	0x02, 0x09, 0x00, 0x00, 0x02, 0x02, 0x01, 0x00, 0x02, 0x05, 0x05, 0x00, 0x03, 0x07, 0x01, 0x01
        /*0010*/ 	.byte	0x02, 0x03, 0x00, 0x00, 0x02, 0x06, 0x01, 0x00, 0x04, 0x0b, 0x08, 0x00, 0x09, 0x00, 0x00, 0x00
        /*0020*/ 	.byte	0x00, 0x00, 0x00, 0x00


//--------------------- .nv.info.my_kernel_kernel0 --------------------------
	.section	.nv.info.my_kernel_kernel0,"",@"SHT_CUDA_INFO"
	.sectionflags	@""
	.align	4


	//----- nvinfo : EIATTR_CUDA_API_VERSION
	.align		4
        /*0000*/ 	.byte	0x04, 0x37
        /*0002*/ 	.short	(.L_7 - .L_6)
.L_6:
        /*0004*/ 	.word	0x00000082


	//----- nvinfo : EIATTR_KPARAM_INFO
	.align		4
.L_7:
        /*0008*/ 	.byte	0x04, 0x17
        /*000a*/ 	.short	(.L_9 - .L_8)
.L_8:
        /*000c*/ 	.word	0x00000000
        /*0010*/ 	.short	0x0003
        /*0012*/ 	.short	0x0018
        /*0014*/ 	.byte	0x00, 0xf5, 0x21, 0x00


	//----- nvinfo : EIATTR_KPARAM_INFO
	.align		4
.L_9:
        /*0018*/ 	.byte	0x04, 0x17
        /*001a*/ 	.short	(.L_11 - .L_10)
.L_10:
        /*001c*/ 	.word	0x00000000
        /*0020*/ 	.short	0x0002
        /*0022*/ 	.short	0x0010
        /*0024*/ 	.byte	0x00, 0xf5, 0x21, 0x00


	//----- nvinfo : EIATTR_KPARAM_INFO
	.align		4
.L_11:
        /*0028*/ 	.byte	0x04, 0x17
        /*002a*/ 	.short	(.L_13 - .L_12)
.L_12:
        /*002c*/ 	.word	0x00000000
        /*0030*/ 	.short	0x0001
        /*0032*/ 	.short	0x0008
        /*0034*/ 	.byte	0x00, 0xf5, 0x21, 0x00


	//----- nvinfo : EIATTR_KPARAM_INFO
	.align		4
.L_13:
        /*0038*/ 	.byte	0x04, 0x17
        /*003a*/ 	.short	(.L_15 - .L_14)
.L_14:
        /*003c*/ 	.word	0x00000000
        /*0040*/ 	.short	0x0000
        /*0042*/ 	.short	0x0000
        /*0044*/ 	.byte	0x00, 0xf5, 0x21, 0x00


	//----- nvinfo : EIATTR_SPARSE_MMA_MASK
	.align		4
.L_15:
        /*0048*/ 	.byte	0x03, 0x50
        /*004a*/ 	.short	0x0000


	//----- nvinfo : EIATTR_MAXREG_COUNT
	.align		4
        /*004c*/ 	.byte	0x03, 0x1b
        /*004e*/ 	.short	0x00ff


	//----- nvinfo : EIATTR_NUM_BARRIERS
	.align		4
        /*0050*/ 	.byte	0x02, 0x4c
        /*0052*/ 	.byte	0x01
	.zero		1


	//----- nvinfo : EIATTR_MERCURY_ISA_VERSION
	.align		4
        /*0054*/ 	.byte	0x03, 0x5f
        /*0056*/ 	.short	0x0101


	//----- nvinfo : EIATTR_VRC_CTA_INIT_COUNT
	.align		4
        /*0058*/ 	.byte	0x02, 0x4a
	.zero		1
	.zero		1


	//----- nvinfo : EIATTR_EXIT_INSTR_OFFSETS
	.align		4
        /*005c*/ 	.byte	0x04, 0x1c
        /*005e*/ 	.short	(.L_17 - .L_16)


	//   ....[0]....
.L_16:
        /*0060*/ 	.word	0x000050d0


	//----- nvinfo : EIATTR_CBANK_PARAM_SIZE
	.align		4
.L_17:
        /*0064*/ 	.byte	0x03, 0x19
        /*0066*/ 	.short	0x0020


	//----- nvinfo : EIATTR_PARAM_CBANK
	.align		4
        /*0068*/ 	.byte	0x04, 0x0a
        /*006a*/ 	.short	(.L_19 - .L_18)
	.align		4
.L_18:
        /*006c*/ 	.word	index@(.nv.constant0.my_kernel_kernel0)
        /*0070*/ 	.short	0x0380
        /*0072*/ 	.short	0x0020


	//----- nvinfo : EIATTR_SW_WAR
	.align		4
.L_19:
        /*0074*/ 	.byte	0x04, 0x36
        /*0076*/ 	.short	(.L_21 - .L_20)
.L_20:
        /*0078*/ 	.word	0x00000008
.L_21:


//--------------------- .nv.callgraph             --------------------------
	.section	.nv.callgraph,"",@"SHT_CUDA_CALLGRAPH"
	.align	4
	.sectionentsize	8
	.align		4
        /*0000*/ 	.word	0x00000000
	.align		4
        /*0004*/ 	.word	0xffffffff
	.align		4
        /*0008*/ 	.word	0x00000000
	.align		4
        /*000c*/ 	.word	0xfffffffe
	.align		4
        /*0010*/ 	.word	0x00000000
	.align		4
        /*0014*/ 	.word	0xfffffffd
	.align		4
        /*0018*/ 	.word	0x00000000
	.align		4
        /*001c*/ 	.word	0xfffffffc


//--------------------- .text.my_kernel_kernel0   --------------------------
	.section	.text.my_kernel_kernel0,"ax",@progbits
	.align	128
        .global         my_kernel_kernel0
        .type           my_kernel_kernel0,@function
        .size           my_kernel_kernel0,(.L_x_5 - my_kernel_kernel0)
        .other          my_kernel_kernel0,@"STO_CUDA_ENTRY STV_DEFAULT"
my_kernel_kernel0:
.text.my_kernel_kernel0:
[----:B------:R-:W0:Y:S01]  /*0000*/  LDC R1, c[0x0][0x37c] ;  /* 0x0000df00ff017b82 */ /* 0x000e220000000800 */
[----:B------:R-:W1:Y:S07]  /*0010*/  S2R R0, SR_CTAID.X ;  /* 0x0000000000007919 */ /* 0x000e6e0000002500 */
[----:B------:R-:W2:Y:S01]  /*0020*/  S2UR UR5, SR_CgaCtaId ;  /* 0x00000000000579c3 */ /* 0x000ea20000008800 */
[----:B0-----:R-:W-:Y:S01]  /*0030*/  IADD3 R1, PT, PT, R1, -0x3c0, RZ ;  /* 0xfffffc4001017810 */ /* 0x001fe20007ffe0ff */
[----:B------:R-:W-:Y:S01]  /*0040*/  UMOV UR4, 0x400 ;  /* 0x0000040000047882 */ /* 0x000fe20000000000 */
[----:B------:R-:W0:Y:S01]  /*0050*/  S2R R5, SR_TID.X ;  /* 0x0000000000057919 */ /* 0x000e220000002100 */
[----:B------:R-:W-:Y:S01]  /*0060*/  HFMA2 R34, -RZ, RZ, 0, 0 ;  /* 0x00000000ff227431 */ /* 0x000fe200000001ff */
[----:B------:R-:W3:Y:S01]  /*0070*/  LDCU.64 UR8, c[0x0][0x358] ;  /* 0x00006b00ff0877ac */ /* 0x000ee20008000a00 */
[----:B------:R4:W-:Y:S04]  /*0080*/  STL.128 [R1], RZ ;  /* 0x000000ff01007387 */ /* 0x0009e80000100c00 */
[----:B------:R4:W-:Y:S04]  /*0090*/  STL.128 [R1+0xf0], RZ ;  /* 0x0000f0ff01007387 */ /* 0x0009e80000100c00 */
[----:B------:R4:W-:Y:S04]  /*00a0*/  STL.128 [R1+0x1e0], RZ ;  /* 0x0001e0ff01007387 */ /* 0x0009e80000100c00 */
[----:B------:R4:W-:Y:S04]  /*00b0*/  STL.128 [R1+0x2d0], RZ ;  /* 0x0002d0ff01007387 */ /* 0x0009e80000100c00 */
[----:B------:R4:W-:Y:S01]  /*00c0*/  STL.128 [R1+0x10], RZ ;  /* 0x000010ff01007387 */ /* 0x0009e20000100c00 */
[----:B--2---:R-:W-:-:S03]  /*00d0*/  ULEA UR4, UR5, UR4, 0x18 ;  /* 0x0000000405047291 */ /* 0x004fc6000f8ec0ff */
[----:B------:R4:W-:Y:S04]  /*00e0*/  STL.128 [R1+0x100], RZ ;  /* 0x000100ff01007387 */ /* 0x0009e80000100c00 */
[----:B------:R4:W-:Y:S01]  /*00f0*/  STL.128 [R1+0x1f0], RZ ;  /* 0x0001f0ff01007387 */ /* 0x0009e20000100c00 */
[--C-:B-1----:R-:W-:Y:S02]  /*0100*/  SHF.R.U32.HI R2, RZ, 0x3, R0.reuse ;  /* 0x00000003ff027819 */ /* 0x102fe40000011600 */
[----:B------:R-:W-:Y:S01]  /*0110*/  SHF.R.U32.HI R3, RZ, 0x1, R0 ;  /* 0x00000001ff037819 */ /* 0x000fe20000011600 */
[----:B------:R4:W-:Y:S01]  /*0120*/  STL.128 [R1+0x2e0], RZ ;  /* 0x0002e0ff01007387 */ /* 0x0009e20000100c00 */
[----:B0-----:R-:W-:Y:S01]  /*0130*/  LEA R38, R5, UR4, 0x2 ;  /* 0x0000000405267c11 */ /* 0x001fe2000f8e10ff */
[----:B------:R-:W-:Y:S01]  /*0140*/  IMAD R2, R2, 0xf000, RZ ;  /* 0x0000f00002027824 */ /* 0x000fe200078e02ff */
[----:B------:R-:W-:Y:S01]  /*0150*/  LOP3.LUT R3, R3, 0x3, RZ, 0xc0, !PT ;  /* 0x0000000303037812 */ /* 0x000fe200078ec0ff */
[----:B------:R4:W-:Y:S03]  /*0160*/  STL.128 [R1+0x80], RZ ;  /* 0x000080ff01007387 */ /* 0x0009e60000100c00 */
[----:B------:R-:W-:Y:S01]  /*0170*/  LOP3.LUT R2, R2, R5, RZ, 0xfc, !PT ;  /* 0x0000000502027212 */ /* 0x000fe200078efcff */
[----:B------:R4:W-:Y:S04]  /*0180*/  STL.128 [R1+0x170], RZ ;  /* 0x000170ff01007387 */ /* 0x0009e80000100c00 */
[----:B------:R4:W-:Y:S01]  /*0190*/  STL.128 [R1+0x260], RZ ;  /* 0x000260ff01007387 */ /* 0x0009e20000100c00 */
[----:B------:R-:W-:-:S03]  /*01a0*/  IMAD R35, R3, 0xf00, R2 ;  /* 0x00000f0003237824 */ /* 0x000fc600078e0202 */
[----:B------:R4:W-:Y:S04]  /*01b0*/  STL.128 [R1+0x350], RZ ;  /* 0x000350ff01007387 */ /* 0x0009e80000100c00 */
        /* <DEDUP_REMOVED lines=47> */
[----:B---3--:R4:W-:Y:S02]  /*04b0*/  STL.128 [R1+0x3b0], RZ ;  /* 0x0003b0ff01007387 */ /* 0x0089e40000100c00 */
.L_x_2:
[----:B0-----:R-:W0:Y:S01]  /*04c0*/  LDC.64 R4, c[0x0][0x380] ;  /* 0x0000e000ff047b82 */ /* 0x001e220000000a00 */
[----:B------:R-:W-:-:S04]  /*04d0*/  LEA R3, R34, R35, 0x4 ;  /* 0x0000002322037211 */ /* 0x000fc800078e20ff */
[----:B------:R-:W-:-:S05]  /*04e0*/  IADD3 R9, PT, PT, R3, 0x100, RZ ;  /* 0x0000010003097810 */ /* 0x000fca0007ffe0ff */
[----:B0-----:R-:W-:-:S04]  /*04f0*/  IMAD.WIDE.U32 R8, R9, 0x4, R4 ;  /* 0x0000000409087825 */ /* 0x001fc800078e0004 */
[C-C-:B------:R-:W-:Y:S01]  /*0500*/  IMAD.WIDE.U32 R6, R3.reuse, 0x4, R4.reuse ;  /* 0x0000000403067825 */ /* 0x140fe200078e0004 */
[----:B------:R-:W2:Y:S04]  /*0510*/  LDG.E.CONSTANT R31, desc[UR8][R8.64] ;  /* 0x00000008081f7981 */ /* 0x000ea8000c1e9900 */
[----:B------:R0:W3:Y:S01]  /*0520*/  LDG.E.CONSTANT R27, desc[UR8][R6.64] ;  /* 0x00000008061b7981 */ /* 0x0000e2000c1e9900 */
[C---:B------:R-:W-:Y:S02]  /*0530*/  IADD3 R17, PT, PT, R3.reuse, 0x400, RZ ;  /* 0x0000040003117810 */ /* 0x040fe40007ffe0ff */
[C---:B------:R-:W-:Y:S01]  /*0540*/  IADD3 R13, PT, PT, R3.reuse, 0x700, RZ ;  /* 0x00000700030d7810 */ /* 0x040fe20007ffe0ff */
[----:B------:R-:W-:Y:S01]  /*0550*/  BAR.SYNC.DEFER_BLOCKING 0x0 ;  /* 0x0000000000007b1d */ /* 0x000fe20000010000 */
[----:B------:R-:W-:Y:S01]  /*0560*/  IADD3 R11, PT, PT, R3, 0x500, RZ ;  /* 0x00000500030b7810 */ /* 0x000fe20007ffe0ff */
[----:B------:R-:W-:Y:S01]  /*0570*/  IMAD.WIDE.U32 R16, R17, 0x4, R4 ;  /* 0x0000000411107825 */ /* 0x000fe200078e0004 */
[----:B------:R-:W-:-:S03]  /*0580*/  IADD3 R15, PT, PT, R3, 0x300, RZ ;  /* 0x00000300030f7810 */ /* 0x000fc60007ffe0ff */
[--C-:B------:R-:W-:Y:S01]  /*0590*/  IMAD.WIDE.U32 R12, R13, 0x4, R4.reuse ;  /* 0x000000040d0c7825 */ /* 0x100fe200078e0004 */
[----:B------:R1:W5:Y:S01]  /*05a0*/  LDG.E.CONSTANT R33, desc[UR8][R16.64] ;  /* 0x0000000810217981 */ /* 0x000362000c1e9900 */
[----:B------:R-:W-:Y:S02]  /*05b0*/  IADD3 R19, PT, PT, R3, 0x600, RZ ;  /* 0x0000060003137810 */ /* 0x000fe40007ffe0ff */
[--C-:B0-----:R-:W-:Y:S01]  /*05c0*/  IMAD.WIDE.U32 R6, R11, 0x4, R4.reuse ;  /* 0x000000040b067825 */ /* 0x101fe200078e0004 */
[----:B------:R-:W-:Y:S01]  /*05d0*/  IADD3 R11, PT, PT, R3, 0x800, RZ ;  /* 0x00000800030b7810 */ /* 0x000fe20007ffe0ff */
[----:B------:R-:W4:Y:S02]  /*05e0*/  LDG.E.CONSTANT R13, desc[UR8][R12.64] ;  /* 0x000000080c0d7981 */ /* 0x000f24000c1e9900 */
[--C-:B------:R-:W-:Y:S02]  /*05f0*/  IMAD.WIDE.U32 R14, R15, 0x4, R4.reuse ;  /* 0x000000040f0e7825 */ /* 0x100fe400078e0004 */
[----:B------:R0:W4:Y:S02]  /*0600*/  LDG.E.CONSTANT R37, desc[UR8][R6.64] ;  /* 0x0000000806257981 */ /* 0x000124000c1e9900 */
[----:B------:R-:W-:-:S02]  /*0610*/  IMAD.WIDE.U32 R18, R19, 0x4, R4 ;  /* 0x0000000413127825 */ /* 0x000fc400078e0004 */
[----:B------:R-:W4:Y:S02]  /*0620*/  LDG.E.CONSTANT R15, desc[UR8][R14.64] ;  /* 0x000000080e0f7981 */ /* 0x000f24000c1e9900 */
[----:B------:R-:W-:Y:S01]  /*0630*/  IMAD.WIDE.U32 R10, R11, 0x4, R4 ;  /* 0x000000040b0a7825 */ /* 0x000fe200078e0004 */
[C---:B------:R-:W-:Y:S01]  /*0640*/  IADD3 R9, PT, PT, R3.reuse, 0x900, RZ ;  /* 0x0000090003097810 */ /* 0x040fe20007ffe0ff */
[----:B------:R0:W4:Y:S01]  /*0650*/  LDG.E.CONSTANT R2, desc[UR8][R18.64] ;  /* 0x0000000812027981 */ /* 0x000122000c1e9900 */
[----:B------:R-:W-:-:S03]  /*0660*/  IADD3 R21, PT, PT, R3, 0xa00, RZ ;  /* 0x00000a0003157810 */ /* 0x000fc60007ffe0ff */
[----:B------:R-:W4:Y:S01]  /*0670*/  LDG.E.CONSTANT R11, desc[UR8][R10.64] ;  /* 0x000000080a0b7981 */ /* 0x000f22000c1e9900 */
[--C-:B-1----:R-:W-:Y:S01]  /*0680*/  IMAD.WIDE.U32 R16, R9, 0x4, R4.reuse ;  /* 0x0000000409107825 */ /* 0x102fe200078e0004 */
[C---:B------:R-:W-:Y:S02]  /*0690*/  IADD3 R23, PT, PT, R3.reuse, 0xc00, RZ ;  /* 0x00000c0003177810 */ /* 0x040fe40007ffe0ff */
[----:B------:R-:W-:Y:S01]  /*06a0*/  IADD3 R25, PT, PT, R3, 0xd00, RZ ;  /* 0x00000d0003197810 */ /* 0x000fe20007ffe0ff */
[--C-:B------:R-:W-:Y:S01]  /*06b0*/  IMAD.WIDE.U32 R8, R21, 0x4, R4.reuse ;  /* 0x0000000415087825 */ /* 0x100fe200078e0004 */
[C---:B------:R-:W-:Y:S01]  /*06c0*/  IADD3 R21, PT, PT, R3.reuse, 0xb00, RZ ;  /* 0x00000b0003157810 */ /* 0x040fe20007ffe0ff */
[----:B------:R1:W4:Y:S01]  /*06d0*/  LDG.E.CONSTANT R16, desc[UR8][R16.64] ;  /* 0x0000000810107981 */ /* 0x000322000c1e9900 */
[----:B------:R-:W-:Y:S01]  /*06e0*/  IADD3 R41, PT, PT, R3, 0xe00, RZ ;  /* 0x00000e0003297810 */ /* 0x000fe20007ffe0ff */
[--C-:B0-----:R-:W-:Y:S01]  /*06f0*/  IMAD.WIDE.U32 R6, R23, 0x4, R4.reuse ;  /* 0x0000000417067825 */ /* 0x101fe200078e0004 */
[C---:B------:R-:W-:Y:S01]  /*0700*/  IADD3 R45, PT, PT, R3.reuse, 0x3d00, RZ ;  /* 0x00003d00032d7810 */ /* 0x040fe20007ffe0ff */
[----:B------:R-:W4:Y:S01]  /*0710*/  LDG.E.CONSTANT R14, desc[UR8][R8.64] ;  /* 0x00000008080e7981 */ /* 0x000f22000c1e9900 */
[----:B------:R-:W-:Y:S01]  /*0720*/  IADD3 R23, PT, PT, R3, 0x3c00, RZ ;  /* 0x00003c0003177810 */ /* 0x000fe20007ffe0ff */
[--C-:B------:R-:W-:Y:S01]  /*0730*/  IMAD.WIDE.U32 R18, R21, 0x4, R4.reuse ;  /* 0x0000000415127825 */ /* 0x100fe200078e0004 */
[C---:B------:R-:W-:Y:S01]  /*0740*/  IADD3 R43, PT, PT, R3.reuse, 0x3f00, RZ ;  /* 0x00003f00032b7810 */ /* 0x040fe20007ffe0ff */
[----:B------:R-:W4:Y:S01]  /*0750*/  LDG.E.CONSTANT R26, desc[UR8][R6.64] ;  /* 0x00000008061a7981 */ /* 0x000f22000c1e9900 */
[----:B------:R-:W-:Y:S01]  /*0760*/  IADD3 R21, PT, PT, R3, 0x4000, RZ ;  /* 0x0000400003157810 */ /* 0x000fe20007ffe0ff */
[--C-:B------:R-:W-:Y:S01]  /*0770*/  IMAD.WIDE.U32 R24, R25, 0x4, R4.reuse ;  /* 0x0000000419187825 */ /* 0x100fe200078e0004 */
[----:B-1----:R-:W-:Y:S01]  /*0780*/  IADD3 R17, PT, PT, R3, 0x3e00, RZ ;  /* 0x00003e0003117810 */ /* 0x002fe20007ffe0ff */
[----:B------:R0:W4:Y:S02]  /*0790*/  LDG.E.CONSTANT R18, desc[UR8][R18.64] ;  /* 0x0000000812127981 */ /* 0x000124000c1e9900 */
[----:B------:R-:W-:-:S02]  /*07a0*/  IMAD.WIDE.U32 R40, R41, 0x4, R4 ;  /* 0x0000000429287825 */ /* 0x000fc400078e0004 */
[----:B------:R-:W4:Y:S02]  /*07b0*/  LDG.E.CONSTANT R24, desc[UR8][R24.64] ;  /* 0x0000000818187981 */ /* 0x000f24000c1e9900 */
[--C-:B------:R-:W-:Y:S02]  /*07c0*/  IMAD.WIDE.U32 R44, R45, 0x4, R4.reuse ;  /* 0x000000042d2c7825 */ /* 0x100fe400078e0004 */
[----:B------:R-:W4:Y:S02]  /*07d0*/  LDG.E.CONSTANT R9, desc[UR8][R40.64] ;  /* 0x0000000828097981 */ /* 0x000f24000c1e9900 */
[--C-:B------:R-:W-:Y:S02]  /*07e0*/  IMAD.WIDE.U32 R22, R23, 0x4, R4.reuse ;  /* 0x0000000417167825 */ /* 0x100fe400078e0004 */
[----:B------:R-:W4:Y:S02]  /*07f0*/  LDG.E.CONSTANT R8, desc[UR8][R44.64] ;  /* 0x000000082c087981 */ /* 0x000f24000c1e9900 */
[--C-:B------:R-:W-:Y:S01]  /*0800*/  IMAD.WIDE.U32 R42, R43, 0x4, R4.reuse ;  /* 0x000000042b2a7825 */ /* 0x100fe200078e0004 */
[----:B------:R-:W-:Y:S01]  /*0810*/  IADD3 R29, PT, PT, R3, 0x200, RZ ;  /* 0x00000200031d7810 */ /* 0x000fe20007ffe0ff */
[----:B------:R1:W4:Y:S02]  /*0820*/  LDG.E.CONSTANT R10, desc[UR8][R22.64] ;  /* 0x00000008160a7981 */ /* 0x000324000c1e9900 */
[--C-:B------:R-:W-:Y:S01]  /*0830*/  IMAD.WIDE.U32 R20, R21, 0x4, R4.reuse ;  /* 0x0000000415147825 */ /* 0x100fe200078e0004 */
[----:B0-----:R-:W-:Y:S01]  /*0840*/  IADD3 R19, PT, PT, R3, 0x4200, RZ ;  /* 0x0000420003137810 */ /* 0x001fe20007ffe0ff */
[----:B------:R-:W4:Y:S02]  /*0850*/  LDG.E.CONSTANT R25, desc[UR8][R42.64] ;  /* 0x000000082a197981 */ /* 0x000f24000c1e9900 */
[--C-:B------:R-:W-:Y:S01]  /*0860*/  IMAD.WIDE.U32 R6, R17, 0x4, R4.reuse ;  /* 0x0000000411067825 */ /* 0x100fe200078e0004 */
[C---:B------:R-:W-:Y:S01]  /*0870*/  IADD3 R17, PT, PT, R3.reuse, 0x4100, RZ ;  /* 0x0000410003117810 */ /* 0x040fe20007ffe0ff */
[----:B------:R-:W4:Y:S01]  /*0880*/  LDG.E.CONSTANT R41, desc[UR8][R20.64] ;  /* 0x0000000814297981 */ /* 0x000f22000c1e9900 */
[----:B------:R-:W-:Y:S01]  /*0890*/  IADD3 R39, PT, PT, R3, 0x4500, RZ ;  /* 0x0000450003277810 */ /* 0x000fe20007ffe0ff */
[----:B------:R-:W-:-:S02]  /*08a0*/  IMAD.WIDE.U32 R28, R29, 0x4, R4 ;  /* 0x000000041d1c7825 */ /* 0x000fc400078e0004 */
[----:B------:R0:W4:Y:S02]  /*08b0*/  LDG.E.CONSTANT R12, desc[UR8][R6.64] ;  /* 0x00000008060c7981 */ /* 0x000124000c1e9900 */
[--C-:B-1----:R-:W-:Y:S01]  /*08c0*/  IMAD.WIDE.U32 R22, R19, 0x4, R4.reuse ;  /* 0x0000000413167825 */ /* 0x102fe200078e0004 */
[----:B------:R-:W-:Y:S01]  /*08d0*/  IADD3 R19, PT, PT, R3, 0x4400, RZ ;  /* 0x0000440003137810 */ /* 0x000fe20007ffe0ff */
[----:B------:R-:W4:Y:S02]  /*08e0*/  LDG.E.CONSTANT R28, desc[UR8][R28.64] ;  /* 0x000000081c1c7981 */ /* 0x000f24000c1e9900 */
[--C-:B0-----:R-:W-:Y:S02]  /*08f0*/  IMAD.WIDE.U32 R6, R17, 0x4, R4.reuse ;  /* 0x0000000411067825 */ /* 0x101fe400078e0004 */
[----:B------:R-:W4:Y:S04]  /*0900*/  LDG.E.CONSTANT R29, desc[UR8][R22.64] ;  /* 0x00000008161d7981 */ /* 0x000f28000c1e9900 */
[----:B------:R0:W4:Y:S01]  /*0910*/  LDG.E.CONSTANT R45, desc[UR8][R6.64] ;  /* 0x00000008062d7981 */ /* 0x000122000c1e9900 */
[----:B------:R-:W-:Y:S01]  /*0920*/  IMAD.WIDE.U32 R20, R19, 0x4, R4 ;  /* 0x0000000413147825 */ /* 0x000fe200078e0004 */
[----:B------:R-:W-:-:S03]  /*0930*/  IADD3 R17, PT, PT, R3, 0x4300, RZ ;  /* 0x0000430003117810 */ /* 0x000fc60007ffe0ff */
[--C-:B0-----:R-:W-:Y:S01]  /*0940*/  IMAD.WIDE.U32 R6, R39, 0x4, R4.reuse ;  /* 0x0000000427067825 */ /* 0x101fe200078e0004 */
[----:B------:R-:W-:Y:S01]  /*0950*/  IADD3 R23, PT, PT, R3, 0x4600, RZ ;  /* 0x0000460003177810 */ /* 0x000fe20007ffe0ff */
[----:B------:R-:W4:Y:S04]  /*0960*/  LDG.E.CONSTANT R39, desc[UR8][R20.64] ;  /* 0x0000000814277981 */ /* 0x000f28000c1e9900 */
[----:B------:R0:W4:Y:S01]  /*0970*/  LDG.E.CONSTANT R19, desc[UR8][R6.64] ;  /* 0x0000000806137981 */ /* 0x000122000c1e9900 */
[----:B------:R-:W-:Y:S01]  /*0980*/  IMAD.WIDE.U32 R42, R17, 0x4, R4 ;  /* 0x00000004112a7825 */ /* 0x000fe200078e0004 */
[----:B------:R-:W-:-:S04]  /*0990*/  IADD3 R32, PT, PT, R3, 0x4800, RZ ;  /* 0x0000480003207810 */ /* 0x000fc80007ffe0ff */
[----:B------:R-:W4:Y:S01]  /*09a0*/  LDG.E.CONSTANT R17, desc[UR8][R42.64] ;  /* 0x000000082a117981 */ /* 0x000f22000c1e9900 */
[----:B0-----:R-:W-:-:S05]  /*09b0*/  IMAD.WIDE.U32 R6, R32, 0x4, R4 ;  /* 0x0000000420067825 */ /* 0x001fca00078e0004 */
[----:B------:R-:W4:Y:S04]  /*09c0*/  LDG.E.CONSTANT R21, desc[UR8][R6.64] ;  /* 0x0000000806157981 */ /* 0x000f28000c1e9900 */
[----:B--2---:R0:W-:Y:S04]  /*09d0*/  STS [R38+0x40], R31 ;  /* 0x0000401f26007388 */ /* 0x0041e80000000800 */
[----:B---3--:R1:W-:Y:S01]  /*09e0*/  STS [R38], R27 ;  /* 0x0000001b26007388 */ /* 0x0083e20000000800 */
[----:B0-----:R-:W-:-:S05]  /*09f0*/  IMAD.WIDE.U32 R30, R23, 0x4, R4 ;  /* 0x00000004171e7825 */ /* 0x001fca00078e0004 */
[----:B-1----:R0:W2:Y:S01]  /*0a00*/  LDG.E.CONSTANT R27, desc[UR8][R30.64] ;  /* 0x000000081e1b7981 */ /* 0x0020a2000c1e9900 */
[----:B------:R-:W-:-:S05]  /*0a10*/  IADD3 R23, PT, PT, R3, 0x4700, RZ ;  /* 0x0000470003177810 */ /* 0x000fca0007ffe0ff */
[----:B------:R-:W-:Y:S01]  /*0a20*/  IMAD.WIDE.U32 R22, R23, 0x4, R4 ;  /* 0x0000000417167825 */ /* 0x000fe200078e0004 */
[----:B------:R-:W-:-:S04]  /*0a30*/  IADD3 R20, PT, PT, R3, 0x4900, RZ ;  /* 0x0000490003147810 */ /* 0x000fc80007ffe0ff */
[----:B------:R1:W3:Y:S01]  /*0a40*/  LDG.E.CONSTANT R43, desc[UR8][R22.64] ;  /* 0x00000008162b7981 */ /* 0x0002e2000c1e9900 */
[----:B0-----:R-:W-:Y:S01]  /*0a50*/  IMAD.WIDE.U32 R30, R20, 0x4, R4 ;  /* 0x00000004141e7825 */ /* 0x001fe200078e0004 */
[C---:B------:R-:W-:Y:S02]  /*0a60*/  IADD3 R20, PT, PT, R3.reuse, 0x4a00, RZ ;  /* 0x00004a0003147810 */ /* 0x040fe40007ffe0ff */
[----:B-----5:R0:W-:Y:S01]  /*0a70*/  STS [R38+0x100], R33 ;  /* 0x0001002126007388 */ /* 0x0201e20000000800 */
[----:B-1----:R-:W-:-:S03]  /*0a80*/  IADD3 R23, PT, PT, R3, 0x7800, RZ ;  /* 0x0000780003177810 */ /* 0x002fc60007ffe0ff */
[----:B----4-:R1:W-:Y:S02]  /*0a90*/  STS [R38+0x140], R37 ;  /* 0x0001402526007388 */ /* 0x0103e40000000800 */
[--C-:B0-----:R-:W-:Y:S01]  /*0aa0*/  IMAD.WIDE.U32 R32, R23, 0x4, R4.reuse ;  /* 0x0000000417207825 */ /* 0x101fe200078e0004 */
[----:B------:R-:W-:Y:S01]  /*0ab0*/  IADD3 R23, PT, PT, R3, 0x7900, RZ ;  /* 0x0000790003177810 */ /* 0x000fe20007ffe0ff */
[----:B------:R0:W-:Y:S02]  /*0ac0*/  STS [R38+0x1c0], R13 ;  /* 0x0001c00d26007388 */ /* 0x0001e40000000800 */
[--C-:B------:R-:W-:Y:S02]  /*0ad0*/  IMAD.WIDE.U32 R6, R20, 0x4, R4.reuse ;  /* 0x0000000414067825 */ /* 0x100fe400078e0004 */
[----:B------:R4:W-:Y:S02]  /*0ae0*/  STS [R38+0xc0], R15 ;  /* 0x0000c00f26007388 */ /* 0x0009e40000000800 */
[----:B-1----:R-:W-:Y:S01]  /*0af0*/  IMAD.WIDE.U32 R36, R23, 0x4, R4 ;  /* 0x0000000417247825 */ /* 0x002fe200078e0004 */
[C---:B------:R-:W-:Y:S01]  /*0b00*/  IADD3 R23, PT, PT, R3.reuse, 0x7a00, RZ ;  /* 0x00007a0003177810 */ /* 0x040fe20007ffe0ff */
[----:B------:R1:W-:Y:S01]  /*0b10*/  STS [R38+0x180], R2 ;  /* 0x0001800226007388 */ /* 0x0003e20000000800 */
[----:B0-----:R-:W-:-:S03]  /*0b20*/  IADD3 R13, PT, PT, R3, 0x7b00, RZ ;  /* 0x00007b00030d7810 */ /* 0x001fc60007ffe0ff */
[----:B------:R-:W-:Y:S01]  /*0b30*/  IMAD.WIDE.U32 R22, R23, 0x4, R4 ;  /* 0x0000000417167825 */ /* 0x000fe200078e0004 */
[----:B------:R-:W5:Y:S04]  /*0b40*/  LDG.E.CONSTANT R31, desc[UR8][R30.64] ;  /* 0x000000081e1f7981 */ /* 0x000f68000c1e9900 */
[----:B----4-:R0:W4:Y:S01]  /*0b50*/  LDG.E.CONSTANT R15, desc[UR8][R6.64] ;  /* 0x00000008060f7981 */ /* 0x010122000c1e9900 */
[----:B-1----:R-:W-:-:S03]  /*0b60*/  IADD3 R2, PT, PT, R3, 0x7c00, RZ ;  /* 0x00007c0003027810 */ /* 0x002fc60007ffe0ff */
[----:B------:R1:W-:Y:S01]  /*0b70*/  STS [R38+0x200], R11 ;  /* 0x0002000b26007388 */ /* 0x0003e20000000800 */
[----:B------:R-:W-:-:S03]  /*0b80*/  IADD3 R20, PT, PT, R3, 0x7d00, RZ ;  /* 0x00007d0003147810 */ /* 0x000fc60007ffe0ff */
[----:B------:R-:W4:Y:S01]  /*0b90*/  LDG.E.CONSTANT R33, desc[UR8][R32.64] ;  /* 0x0000000820217981 */ /* 0x000f22000c1e9900 */
[----:B0-----:R-:W-:-:S03]  /*0ba0*/  IMAD.WIDE.U32 R6, R13, 0x4, R4 ;  /* 0x000000040d067825 */ /* 0x001fc600078e0004 */
[----:B------:R0:W-:Y:S04]  /*0bb0*/  STS [R38+0x240], R16 ;  /* 0x0002401026007388 */ /* 0x0001e80000000800 */
[----:B------:R0:W4:Y:S04]  /*0bc0*/  LDG.E.CONSTANT R13, desc[UR8][R6.64] ;  /* 0x00000008060d7981 */ /* 0x000128000c1e9900 */
[----:B-1----:R1:W4:Y:S04]  /*0bd0*/  LDG.E.CONSTANT R11, desc[UR8][R22.64] ;  /* 0x00000008160b7981 */ /* 0x002328000c1e9900 */
[----:B------:R1:W-:Y:S01]  /*0be0*/  STS [R38+0x280], R14 ;  /* 0x0002800e26007388 */ /* 0x0003e20000000800 */
[----:B0-----:R-:W-:-:S03]  /*0bf0*/  IMAD.WIDE.U32 R6, R2, 0x4, R4 ;  /* 0x0000000402067825 */ /* 0x001fc600078e0004 */
[----:B------:R0:W-:Y:S01]  /*0c00*/  STS [R38+0x340], R24 ;  /* 0x0003401826007388 */ /* 0x0001e20000000800 */
[----:B-1----:R-:W-:-:S03]  /*0c10*/  IADD3 R23, PT, PT, R3, 0x7e00, RZ ;  /* 0x00007e0003177810 */ /* 0x002fc60007ffe0ff */
[----:B------:R1:W4:Y:S01]  /*0c20*/  LDG.E.CONSTANT R2, desc[UR8][R6.64] ;  /* 0x0000000806027981 */ /* 0x000322000c1e9900 */
[----:B------:R-:W-:Y:S01]  /*0c30*/  IADD3 R16, PT, PT, R3, 0x8000, RZ ;  /* 0x0000800003107810 */ /* 0x000fe20007ffe0ff */
[--C-:B------:R-:W-:Y:S01]  /*0c40*/  IMAD.WIDE.U32 R22, R23, 0x4, R4.reuse ;  /* 0x0000000417167825 */ /* 0x100fe200078e0004 */
[----:B------:R-:W-:Y:S01]  /*0c50*/  IADD3 R14, PT, PT, R3, 0x7f00, RZ ;  /* 0x00007f00030e7810 */ /* 0x000fe20007ffe0ff */
[----:B------:R-:W-:Y:S04]  /*0c60*/  STS [R38+0x380], R9 ;  /* 0x0003800926007388 */ /* 0x000fe80000000800 */
[----:B------:R0:W4:Y:S01]  /*0c70*/  LDG.E.CONSTANT R22, desc[UR8][R22.64] ;  /* 0x0000000816167981 */ /* 0x000122000c1e9900 */
[----:B-1----:R-:W-:-:S03]  /*0c80*/  IMAD.WIDE.U32 R6, R20, 0x4, R4 ;  /* 0x0000000414067825 */ /* 0x002fc600078e0004 */
[----:B------:R1:W-:Y:S04]  /*0c90*/  STS [R38+0x400], R8 ;  /* 0x0004000826007388 */ /* 0x0003e80000000800 */
[----:B------:R1:W4:Y:S01]  /*0ca0*/  LDG.E.CONSTANT R20, desc[UR8][R6.64] ;  /* 0x0000000806147981 */ /* 0x000322000c1e9900 */
[----:B0-----:R-:W-:-:S03]  /*0cb0*/  IADD3 R23, PT, PT, R3, 0x8200, RZ ;  /* 0x0000820003177810 */ /* 0x001fc60007ffe0ff */
[----:B------:R-:W4:Y:S01]  /*0cc0*/  LDG.E.CONSTANT R37, desc[UR8][R36.64] ;  /* 0x0000000824257981 */ /* 0x000f22000c1e9900 */
[--C-:B-1----:R-:W-:Y:S01]  /*0cd0*/  IMAD.WIDE.U32 R6, R16, 0x4, R4.reuse ;  /* 0x0000000410067825 */ /* 0x102fe200078e0004 */
[----:B------:R-:W-:Y:S02]  /*0ce0*/  IADD3 R24, PT, PT, R3, 0x8100, RZ ;  /* 0x0000810003187810 */ /* 0x000fe40007ffe0ff */
[----:B------:R0:W-:Y:S01]  /*0cf0*/  STS [R38+0x3c0], R10 ;  /* 0x0003c00a26007388 */ /* 0x0001e20000000800 */
[----:B------:R-:W-:-:S03]  /*0d00*/  IMAD.WIDE.U32 R8, R14, 0x4, R4 ;  /* 0x000000040e087825 */ /* 0x000fc600078e0004 */
[----:B------:R1:W4:Y:S04]  /*0d10*/  LDG.E.CONSTANT R16, desc[UR8][R6.64] ;  /* 0x0000000806107981 */ /* 0x000328000c1e9900 */
[----:B------:R1:W-:Y:S01]  /*0d20*/  STS [R38+0x480], R25 ;  /* 0x0004801926007388 */ /* 0x0003e20000000800 */
[----:B0-----:R-:W-:-:S03]  /*0d30*/  IADD3 R10, PT, PT, R3, 0x8500, RZ ;  /* 0x00008500030a7810 */ /* 0x001fc60007ffe0ff */
[----:B------:R0:W-:Y:S01]  /*0d40*/  STS [R38+0x4c0], R41 ;  /* 0x0004c02926007388 */ /* 0x0001e20000000800 */
[--C-:B-1----:R-:W-:Y:S01]  /*0d50*/  IMAD.WIDE.U32 R6, R23, 0x4, R4.reuse ;  /* 0x0000000417067825 */ /* 0x102fe200078e0004 */
[----:B------:R-:W-:Y:S02]  /*0d60*/  IADD3 R23, PT, PT, R3, 0x8300, RZ ;  /* 0x0000830003177810 */ /* 0x000fe40007ffe0ff */
[----:B------:R-:W4:Y:S01]  /*0d70*/  LDG.E.CONSTANT R14, desc[UR8][R8.64] ;  /* 0x00000008080e7981 */ /* 0x000f22000c1e9900 */
[----:B------:R-:W-:-:S04]  /*0d80*/  IMAD.WIDE.U32 R24, R24, 0x4, R4 ;  /* 0x0000000418187825 */ /* 0x000fc800078e0004 */
[--C-:B0-----:R-:W-:Y:S01]  /*0d90*/  IMAD.WIDE.U32 R40, R23, 0x4, R4.reuse ;  /* 0x0000000417287825 */ /* 0x101fe200078e0004 */
[----:B------:R-:W-:Y:S01]  /*0da0*/  IADD3 R23, PT, PT, R3, 0x8400, RZ ;  /* 0x0000840003177810 */ /* 0x000fe20007ffe0ff */
[----:B------:R0:W4:Y:S04]  /*0db0*/  LDG.E.CONSTANT R9, desc[UR8][R6.64] ;  /* 0x0000000806097981 */ /* 0x000128000c1e9900 */
[----:B------:R1:W-:Y:S04]  /*0dc0*/  STS [R38+0x2c0], R18 ;  /* 0x0002c01226007388 */ /* 0x0003e80000000800 */
[----:B------:R1:W-:Y:S01]  /*0dd0*/  STS [R38+0x500], R45 ;  /* 0x0005002d26007388 */ /* 0x0003e20000000800 */
[----:B0-----:R-:W-:-:S03]  /*0de0*/  IMAD.WIDE.U32 R6, R10, 0x4, R4 ;  /* 0x000000040a067825 */ /* 0x001fc600078e0004 */
[----:B------:R0:W-:Y:S04]  /*0df0*/  STS [R38+0x540], R29 ;  /* 0x0005401d26007388 */ /* 0x0001e80000000800 */
[----:B-1----:R1:W4:Y:S01]  /*0e00*/  LDG.E.CONSTANT R18, desc[UR8][R24.64] ;  /* 0x0000000818127981 */ /* 0x002322000c1e9900 */
[----:B------:R-:W-:-:S03]  /*0e10*/  IADD3 R45, PT, PT, R3, 0xb400, RZ ;  /* 0x0000b400032d7810 */ /* 0x000fc60007ffe0ff */
[----:B------:R1:W4:Y:S01]  /*0e20*/  LDG.E.CONSTANT R8, desc[UR8][R40.64] ;  /* 0x0000000828087981 */ /* 0x000322000c1e9900 */
[----:B0-----:R-:W-:Y:S01]  /*0e30*/  IADD3 R29, PT, PT, R3, 0xb700, RZ ;  /* 0x0000b700031d7810 */ /* 0x001fe20007ffe0ff */
[--C-:B-1----:R-:W-:Y:S02]  /*0e40*/  IMAD.WIDE.U32 R24, R23, 0x4, R4.reuse ;  /* 0x0000000417187825 */ /* 0x102fe400078e0004 */
[----:B------:R0:W4:Y:S02]  /*0e50*/  LDG.E.CONSTANT R23, desc[UR8][R6.64] ;  /* 0x0000000806177981 */ /* 0x000124000c1e9900 */
[----:B------:R-:W-:Y:S02]  /*0e60*/  IMAD.WIDE.U32 R40, R45, 0x4, R4 ;  /* 0x000000042d287825 */ /* 0x000fe400078e0004 */
[----:B------:R1:W-:Y:S01]  /*0e70*/  STS [R38+0x600], R19 ;  /* 0x0006001326007388 */ /* 0x0003e20000000800 */
[----:B------:R-:W-:-:S03]  /*0e80*/  IADD3 R44, PT, PT, R3, 0xb500, RZ ;  /* 0x0000b500032c7810 */ /* 0x000fc60007ffe0ff */
[----:B------:R1:W-:Y:S01]  /*0e90*/  STS [R38+0x80], R28 ;  /* 0x0000801c26007388 */ /* 0x0003e20000000800 */
[----:B0-----:R-:W-:-:S03]  /*0ea0*/  IADD3 R7, PT, PT, R3, 0xb600, RZ ;  /* 0x0000b60003077810 */ /* 0x001fc60007ffe0ff */
[----:B------:R0:W-:Y:S01]  /*0eb0*/  STS [R38+0x440], R12 ;  /* 0x0004400c26007388 */ /* 0x0001e20000000800 */
[----:B-1----:R-:W-:Y:S01]  /*0ec0*/  IADD3 R19, PT, PT, R3, 0xb800, RZ ;  /* 0x0000b80003137810 */ /* 0x002fe20007ffe0ff */
[--C-:B------:R-:W-:Y:S02]  /*0ed0*/  IMAD.WIDE.U32 R6, R7, 0x4, R4.reuse ;  /* 0x0000000407067825 */ /* 0x100fe400078e0004 */
[----:B------:R1:W-:Y:S02]  /*0ee0*/  STS [R38+0x5c0], R39 ;  /* 0x0005c02726007388 */ /* 0x0003e40000000800 */
[--C-:B------:R-:W-:Y:S01]  /*0ef0*/  IMAD.WIDE.U32 R28, R29, 0x4, R4.reuse ;  /* 0x000000041d1c7825 */ /* 0x100fe200078e0004 */
[----:B------:R-:W-:Y:S01]  /*0f00*/  IADD3 R10, PT, PT, R3, 0x8600, RZ ;  /* 0x00008600030a7810 */ /* 0x000fe20007ffe0ff */
[----:B------:R-:W4:Y:S04]  /*0f10*/  LDG.E.CONSTANT R41, desc[UR8][R40.64] ;  /* 0x0000000828297981 */ /* 0x000f28000c1e9900 */
[----:B0-----:R0:W4:Y:S04]  /*0f20*/  LDG.E.CONSTANT R12, desc[UR8][R24.64] ;  /* 0x00000008180c7981 */ /* 0x001128000c1e9900 */
[----:B-1----:R1:W4:Y:S01]  /*0f30*/  LDG.E.CONSTANT R39, desc[UR8][R6.64] ;  /* 0x0000000806277981 */ /* 0x002322000c1e9900 */
[----:B------:R-:W-:-:S04]  /*0f40*/  IMAD.WIDE.U32 R44, R44, 0x4, R4 ;  /* 0x000000042c2c7825 */ /* 0x000fc800078e0004 */
[----:B0-----:R-:W-:-:S04]  /*0f50*/  IMAD.WIDE.U32 R24, R10, 0x4, R4 ;  /* 0x000000040a187825 */ /* 0x001fc800078e0004 */
[----:B-1----:R-:W-:Y:S02]  /*0f60*/  IMAD.WIDE.U32 R6, R19, 0x4, R4 ;  /* 0x0000000413067825 */ /* 0x002fe400078e0004 */
[----:B------:R-:W4:Y:S04]  /*0f70*/  LDG.E.CONSTANT R19, desc[UR8][R28.64] ;  /* 0x000000081c137981 */ /* 0x000f28000c1e9900 */
[----:B------:R0:W-:Y:S04]  /*0f80*/  STS [R38+0x580], R17 ;  /* 0x0005801126007388 */ /* 0x0001e80000000800 */
[----:B------:R1:W4:Y:S04]  /*0f90*/  LDG.E.CONSTANT R25, desc[UR8][R24.64] ;  /* 0x0000000818197981 */ /* 0x000328000c1e9900 */
[----:B------:R-:W-:Y:S04]  /*0fa0*/  STS [R38+0x300], R26 ;  /* 0x0003001a26007388 */ /* 0x000fe80000000800 */
[----:B0-----:R-:W4:Y:S04]  /*0fb0*/  LDG.E.CONSTANT R17, desc[UR8][R44.64] ;  /* 0x000000082c117981 */ /* 0x001f28000c1e9900 */
[----:B------:R-:W-:Y:S04]  /*0fc0*/  STS [R38+0x6c0], R21 ;  /* 0x0006c01526007388 */ /* 0x000fe80000000800 */
[----:B--2---:R0:W-:Y:S01]  /*0fd0*/  STS [R38+0x640], R27 ;  /* 0x0006401b26007388 */ /* 0x0041e20000000800 */
[----:B------:R-:W-:-:S03]  /*0fe0*/  IADD3 R30, PT, PT, R3, 0xbd00, RZ ;  /* 0x0000bd00031e7810 */ /* 0x000fc60007ffe0ff */
[----:B------:R-:W2:Y:S01]  /*0ff0*/  LDG.E.CONSTANT R10, desc[UR8][R6.64] ;  /* 0x00000008060a7981 */ /* 0x000ea2000c1e9900 */
[----:B0-----:R-:W-:-:S05]  /*1000*/  IADD3 R27, PT, PT, R3, 0xba00, RZ ;  /* 0x0000ba00031b7810 */ /* 0x001fca0007ffe0ff */
[----:B------:R-:W-:-:S05]  /*1010*/  IMAD.WIDE.U32 R26, R27, 0x4, R4 ;  /* 0x000000041b1a7825 */ /* 0x000fca00078e0004 */
[----:B------:R-:W2:Y:S01]  /*1020*/  LDG.E.CONSTANT R21, desc[UR8][R26.64] ;  /* 0x000000081a157981 */ /* 0x000ea2000c1e9900 */
[----:B-1----:R-:W-:-:S05]  /*1030*/  IADD3 R24, PT, PT, R3, 0xb900, RZ ;  /* 0x0000b90003187810 */ /* 0x002fca0007ffe0ff */
[----:B------:R-:W-:Y:S01]  /*1040*/  IMAD.WIDE.U32 R28, R24, 0x4, R4 ;  /* 0x00000004181c7825 */ /* 0x000fe200078e0004 */
[----:B------:R-:W-:-:S04]  /*1050*/  IADD3 R24, PT, PT, R3, 0xbc00, RZ ;  /* 0x0000bc0003187810 */ /* 0x000fc80007ffe0ff */
[----:B------:R0:W2:Y:S04]  /*1060*/  LDG.E.CONSTANT R45, desc[UR8][R28.64] ;  /* 0x000000081c2d7981 */ /* 0x0000a8000c1e9900 */
[----:B---3--:R1:W-:Y:S01]  /*1070*/  STS [R38+0x680], R43 ;  /* 0x0006802b26007388 */ /* 0x0083e20000000800 */
[----:B0-----:R-:W-:Y:S01]  /*1080*/  IMAD.WIDE.U32 R28, R24, 0x4, R4 ;  /* 0x00000004181c7825 */ /* 0x001fe200078e0004 */
[----:B-1----:R-:W-:-:S05]  /*1090*/  IADD3 R43, PT, PT, R3, 0xbb00, RZ ;  /* 0x0000bb00032b7810 */ /* 0x002fca0007ffe0ff */
[----:B------:R0:W3:Y:S01]  /*10a0*/  LDG.E.CONSTANT R29, desc[UR8][R28.64] ;  /* 0x000000081c1d7981 */ /* 0x0000e2000c1e9900 */
[----:B------:R-:W-:-:S03]  /*10b0*/  IMAD.WIDE.U32 R6, R43, 0x4, R4 ;  /* 0x000000042b067825 */ /* 0x000fc600078e0004 */
[----:B-----5:R1:W-:Y:S04]  /*10c0*/  STS [R38+0x700], R31 ;  /* 0x0007001f26007388 */ /* 0x0203e80000000800 */
[----:B------:R5:W3:Y:S01]  /*10d0*/  LDG.E.CONSTANT R43, desc[UR8][R6.64] ;  /* 0x00000008062b7981 */ /* 0x000ae2000c1e9900 */
[----:B0-----:R-:W0:Y:S01]  /*10e0*/  S2R R28, SR_TID.X ;  /* 0x00000000001c7919 */ /* 0x001e220000002100 */
[----:B-1----:R-:W-:Y:S01]  /*10f0*/  IMAD.WIDE.U32 R30, R30, 0x4, R4 ;  /* 0x000000041e1e7825 */ /* 0x002fe200078e0004 */
[C---:B-----5:R-:W-:Y:S01]  /*1100*/  IADD3 R7, PT, PT, R3.reuse, 0xbf00, RZ ;  /* 0x0000bf0003077810 */ /* 0x060fe20007ffe0ff */
[----:B----4-:R1:W-:Y:S01]  /*1110*/  STS [R38+0x780], R33 ;  /* 0x0007802126007388 */ /* 0x0103e20000000800 */
[----:B------:R-:W-:-:S03]  /*1120*/  IADD3 R27, PT, PT, R3, 0xbe00, RZ ;  /* 0x0000be00031b7810 */ /* 0x000fc60007ffe0ff */
[----:B-1----:R1:W4:Y:S04]  /*1130*/  LDG.E.CONSTANT R33, desc[UR8][R30.64] ;  /* 0x000000081e217981 */ /* 0x002328000c1e9900 */
[----:B------:R5:W-:Y:S01]  /*1140*/  STS [R38+0x740], R15 ;  /* 0x0007400f26007388 */ /* 0x000be20000000800 */
[----:B-1----:R-:W-:Y:S01]  /*1150*/  IMAD.WIDE.U32 R30, R7, 0x4, R4 ;  /* 0x00000004071e7825 */ /* 0x002fe200078e0004 */
[C---:B------:R-:W-:Y:S02]  /*1160*/  IADD3 R7, PT, PT, R3.reuse, 0xc000, RZ ;  /* 0x0000c00003077810 */ /* 0x040fe40007ffe0ff */
[----:B-----5:R-:W-:-:S03]  /*1170*/  IADD3 R15, PT, PT, R3, 0xc100, RZ ;  /* 0x0000c100030f7810 */ /* 0x020fc60007ffe0ff */
[--C-:B------:R-:W-:Y:S01]  /*1180*/  IMAD.WIDE.U32 R6, R7, 0x4, R4.reuse ;  /* 0x0000000407067825 */ /* 0x100fe200078e0004 */
[----:B------:R-:W-:Y:S01]  /*1190*/  IADD3 R3, PT, PT, R3, 0xc200, RZ ;  /* 0x0000c20003037810 */ /* 0x000fe20007ffe0ff */
[----:B------:R1:W-:Y:S02]  /*11a0*/  STS [R38+0x800], R11 ;  /* 0x0008000b26007388 */ /* 0x0003e40000000800 */
[--C-:B------:R-:W-:Y:S02]  /*11b0*/  IMAD.WIDE.U32 R26, R27, 0x4, R4.reuse ;  /* 0x000000041b1a7825 */ /* 0x100fe400078e0004 */
[----:B------:R5:W-:Y:S04]  /*11c0*/  STS [R38+0x840], R13 ;  /* 0x0008400d26007388 */ /* 0x000be80000000800 */
[----:B-1----:R1:W4:Y:S04]  /*11d0*/  LDG.E.CONSTANT R11, desc[UR8][R30.64] ;  /* 0x000000081e0b7981 */ /* 0x002328000c1e9900 */
[----:B-----5:R5:W4:Y:S01]  /*11e0*/  LDG.E.CONSTANT R13, desc[UR8][R6.64] ;  /* 0x00000008060d7981 */ /* 0x020b22000c1e9900 */
[----:B-1----:R-:W1:Y:S01]  /*11f0*/  LDC.64 R30, c[0x0][0x388] ;  /* 0x0000e200ff1e7b82 */ /* 0x002e620000000a00 */
[----:B-----5:R-:W-:-:S02]  /*1200*/  IMAD.WIDE.U32 R6, R15, 0x4, R4 ;  /* 0x000000040f067825 */ /* 0x020fc400078e0004 */
[----:B------:R5:W-:Y:S02]  /*1210*/  STS [R38+0x7c0], R37 ;  /* 0x0007c02526007388 */ /* 0x000be40000000800 */
[----:B------:R-:W-:Y:S02]  /*1220*/  IMAD.WIDE.U32 R4, R3, 0x4, R4 ;  /* 0x0000000403047825 */ /* 0x000fe400078e0004 */
[----:B------:R5:W4:Y:S01]  /*1230*/  LDG.E.CONSTANT R15, desc[UR8][R6.64] ;  /* 0x00000008060f7981 */ /* 0x000b22000c1e9900 */
[----:B0-----:R-:W-:-:S03]  /*1240*/  SHF.L.U32 R3, R28, 0x2, RZ ;  /* 0x000000021c037819 */ /* 0x001fc600000006ff */
[----:B-----5:R-:W5:Y:S01]  /*1250*/  LDG.E.CONSTANT R37, desc[UR8][R26.64] ;  /* 0x000000081a257981 */ /* 0x020f62000c1e9900 */
[----:B------:R-:W-:-:S03]  /*1260*/  SHF.L.U32 R6, R0, 0x6, RZ ;  /* 0x0000000600067819 */ /* 0x000fc600000006ff */
[----:B------:R0:W-:Y:S04]  /*1270*/  STS [R38+0x880], R2 ;  /* 0x0008800226007388 */ /* 0x0001e80000000800 */
[----:B------:R0:W5:Y:S01]  /*1280*/  LDG.E.CONSTANT R27, desc[UR8][R4.64] ;  /* 0x00000008041b7981 */ /* 0x000162000c1e9900 */
[----:B------:R-:W-:Y:S02]  /*1290*/  IADD3 R7, PT, PT, R3, 0x40, RZ ;  /* 0x0000004003077810 */ /* 0x000fe40007ffe0ff */
[----:B0-----:R-:W-:Y:S02]  /*12a0*/  SHF.L.U32 R4, R28, 0x1, RZ ;  /* 0x000000011c047819 */ /* 0x001fe400000006ff */
[----:B------:R-:W-:Y:S02]  /*12b0*/  LOP3.LUT R5, R6, 0x40, RZ, 0xc0, !PT ;  /* 0x0000004006057812 */ /* 0x000fe400078ec0ff */
[----:B------:R-:W-:-:S02]  /*12c0*/  LOP3.LUT R2, R4, 0x3e, RZ, 0xc0, !PT ;  /* 0x0000003e04027812 */ /* 0x000fc400078ec0ff */
[----:B------:R-:W-:Y:S02]  /*12d0*/  LEA R26, R34, R5, 0xb ;  /* 0x00000005221a7211 */ /* 0x000fe400078e58ff */
[----:B------:R-:W-:Y:S02]  /*12e0*/  IADD3 R4, PT, PT, R3, 0x80, RZ ;  /* 0x0000008003047810 */ /* 0x000fe40007ffe0ff */
[----:B------:R-:W-:Y:S02]  /*12f0*/  LOP3.LUT R5, R2, 0xf80, R3, 0xf8, !PT ;  /* 0x00000f8002057812 */ /* 0x000fe400078ef803 */
[----:B------:R-:W-:Y:S01]  /*1300*/  LOP3.LUT R7, R7, 0x1f80, RZ, 0xc0, !PT ;  /* 0x00001f8007077812 */ /* 0x000fe200078ec0ff */
[----:B------:R0:W-:Y:S01]  /*1310*/  STS [R38+0xa00], R9 ;  /* 0x000a000926007388 */ /* 0x0001e20000000800 */
[----:B------:R-:W-:Y:S02]  /*1320*/  IADD3 R5, PT, PT, R26, R5, RZ ;  /* 0x000000051a057210 */ /* 0x000fe40007ffe0ff */
[----:B------:R-:W-:Y:S01]  /*1330*/  LOP3.LUT R7, R7, 0x20, R2, 0xf6, !PT ;  /* 0x0000002007077812 */ /* 0x000fe200078ef602 */
[----:B------:R1:W-:Y:S01]  /*1340*/  STS [R38+0x940], R14 ;  /* 0x0009400e26007388 */ /* 0x0003e20000000800 */
[----:B0-----:R-:W-:Y:S01]  /*1350*/  LOP3.LUT R9, R2, 0x1f80, R4, 0xf8, !PT ;  /* 0x00001f8002097812 */ /* 0x001fe200078ef804 */
[----:B-1----:R-:W-:Y:S01]  /*1360*/  IMAD.WIDE.U32 R4, R5, 0x4, R30 ;  /* 0x0000000405047825 */ /* 0x002fe200078e001e */
[----:B------:R-:W-:-:S02]  /*1370*/  IADD3 R7, PT, PT, R26, R7, RZ ;  /* 0x000000071a077210 */ /* 0x000fc40007ffe0ff */
[----:B------:R-:W-:Y:S02]  /*1380*/  IADD3 R9, PT, PT, R26, R9, RZ ;  /* 0x000000091a097210 */ /* 0x000fe40007ffe0ff */
[----:B------:R-:W-:Y:S01]  /*1390*/  IADD3 R14, PT, PT, R3, 0x100, RZ ;  /* 0x00000100030e7810 */ /* 0x000fe20007ffe0ff */
[----:B------:R0:W-:Y:S04]  /*13a0*/  STS [R38+0xa40], R8 ;  /* 0x000a400826007388 */ /* 0x0001e80000000800 */
[----:B------:R1:W-:Y:S01]  /*13b0*/  STS [R38+0xa80], R12 ;  /* 0x000a800c26007388 */ /* 0x0003e20000000800 */
[----:B------:R-:W-:-:S03]  /*13c0*/  IMAD.WIDE.U32 R6, R7, 0x4, R30 ;  /* 0x0000000407067825 */ /* 0x000fc600078e001e */
[----:B------:R1:W-:Y:S01]  /*13d0*/  STS [R38+0xac0], R23 ;  /* 0x000ac01726007388 */ /* 0x0003e20000000800 */
[----:B0-----:R-:W-:-:S03]  /*13e0*/  IMAD.WIDE.U32 R8, R9, 0x4, R30 ;  /* 0x0000000409087825 */ /* 0x001fc600078e001e */
[----:B------:R0:W-:Y:S01]  /*13f0*/  STS [R38+0xb40], R41 ;  /* 0x000b402926007388 */ /* 0x0001e20000000800 */
[----:B-1----:R-:W-:-:S03]  /*1400*/  IADD3 R12, PT, PT, R3, 0xc0, RZ ;  /* 0x000000c0030c7810 */ /* 0x002fc60007ffe0ff */
[----:B------:R-:W5:Y:S01]  /*1410*/  LDG.E.64.CONSTANT R4, desc[UR8][R4.64] ;  /* 0x0000000804047981 */ /* 0x000f62000c1e9b00 */
[----:B------:R-:W-:-:S03]  /*1420*/  LOP3.LUT R23, R12, 0x1f80, RZ, 0xc0, !PT ;  /* 0x00001f800c177812 */ /* 0x000fc600078ec0ff */
[----:B------:R1:W-:Y:S01]  /*1430*/  STS [R38+0xc00], R19 ;  /* 0x000c001326007388 */ /* 0x0003e20000000800 */
[----:B0-----:R-:W-:Y:S02]  /*1440*/  IADD3 R41, PT, PT, R3, 0x180, RZ ;  /* 0x0000018003297810 */ /* 0x001fe40007ffe0ff */
[----:B------:R-:W-:Y:S01]  /*1450*/  LOP3.LUT R23, R23, 0x20, R2, 0xf6, !PT ;  /* 0x0000002017177812 */ /* 0x000fe200078ef602 */
[----:B------:R0:W-:Y:S01]  /*1460*/  STS [R38+0x980], R16 ;  /* 0x0009801026007388 */ /* 0x0001e20000000800 */
[----:B------:R-:W-:-:S03]  /*1470*/  LOP3.LUT R41, R2, 0x1f80, R41, 0xf8, !PT ;  /* 0x00001f8002297812 */ /* 0x000fc600078ef829 */
[----:B------:R-:W5:Y:S01]  /*1480*/  LDG.E.64.CONSTANT R8, desc[UR8][R8.64] ;  /* 0x0000000808087981 */ /* 0x000f62000c1e9b00 */
[----:B-1----:R-:W-:Y:S02]  /*1490*/  LOP3.LUT R19, R2, 0x1f80, R14, 0xf8, !PT ;  /* 0x00001f8002137812 */ /* 0x002fe400078ef80e */
[C---:B------:R-:W-:Y:S01]  /*14a0*/  IADD3 R12, PT, PT, R3.reuse, 0x140, RZ ;  /* 0x00000140030c7810 */ /* 0x040fe20007ffe0ff */
[----:B------:R-:W5:Y:S01]  /*14b0*/  LDG.E.64.CONSTANT R6, desc[UR8][R6.64] ;  /* 0x0000000806067981 */ /* 0x000f62000c1e9b00 */
[C---:B------:R-:W-:Y:S02]  /*14c0*/  IADD3 R19, PT, PT, R26.reuse, R19, RZ ;  /* 0x000000131a137210 */ /* 0x040fe40007ffe0ff */
[----:B0-----:R-:W-:Y:S01]  /*14d0*/  IADD3 R16, PT, PT, R3, 0x1c0, RZ ;  /* 0x000001c003107810 */ /* 0x001fe20007ffe0ff */
[----:B------:R0:W-:Y:S04]  /*14e0*/  STS [R38+0xb80], R17 ;  /* 0x000b801126007388 */ /* 0x0001e80000000800 */
[----:B------:R1:W-:Y:S04]  /*14f0*/  STS [R38+0x9c0], R18 ;  /* 0x0009c01226007388 */ /* 0x0003e80000000800 */
[----:B------:R1:W-:Y:S01]  /*1500*/  STS [R38+0xb00], R25 ;  /* 0x000b001926007388 */ /* 0x0003e20000000800 */
[----:B0-----:R-:W-:-:S02]  /*1510*/  IADD3 R17, PT, PT, R26, R23, RZ ;  /* 0x000000171a117210 */ /* 0x001fc40007ffe0ff */
[----:B------:R-:W-:Y:S01]  /*1520*/  IADD3 R23, PT, PT, R26, R41, RZ ;  /* 0x000000291a177210 */ /* 0x000fe20007ffe0ff */
[----:B------:R0:W-:Y:S01]  /*1530*/  STS [R38+0xbc0], R39 ;  /* 0x000bc02726007388 */ /* 0x0001e20000000800 */
[----:B-1----:R-:W-:Y:S01]  /*1540*/  IMAD.WIDE.U32 R18, R19, 0x4, R30 ;  /* 0x0000000413127825 */ /* 0x002fe200078e001e */
[----:B------:R-:W-:Y:S02]  /*1550*/  LOP3.LUT R25, R12, 0x1f80, RZ, 0xc0, !PT ;  /* 0x00001f800c197812 */ /* 0x000fe400078ec0ff */
[----:B------:R1:W-:Y:S01]  /*1560*/  STS [R38+0x900], R22 ;  /* 0x0009001626007388 */ /* 0x0003e20000000800 */
[----:B0-----:R-:W-:-:S03]  /*1570*/  LOP3.LUT R39, R16, 0x1f80, RZ, 0xc0, !PT ;  /* 0x00001f8010277812 */ /* 0x001fc600078ec0ff */
[----:B------:R-:W5:Y:S01]  /*1580*/  LDG.E.64.CONSTANT R18, desc[UR8][R18.64] ;  /* 0x0000000812127981 */ /* 0x000f62000c1e9b00 */
[--C-:B------:R-:W-:Y:S02]  /*1590*/  LOP3.LUT R25, R25, 0x20, R2.reuse, 0xf6, !PT ;  /* 0x0000002019197812 */ /* 0x100fe400078ef602 */
[----:B------:R-:W-:Y:S01]  /*15a0*/  LOP3.LUT R39, R39, 0x20, R2, 0xf6, !PT ;  /* 0x0000002027277812 */ /* 0x000fe200078ef602 */
[--C-:B-1----:R-:W-:Y:S01]  /*15b0*/  IMAD.WIDE.U32 R22, R23, 0x4, R30.reuse ;  /* 0x0000000417167825 */ /* 0x102fe200078e001e */
[----:B------:R-:W-:Y:S05]  /*15c0*/  STS [R38+0x8c0], R20 ;  /* 0x0008c01426007388 */ /* 0x000fea0000000800 */
[----:B------:R-:W5:Y:S01]  /*15d0*/  LDG.E.64.CONSTANT R22, desc[UR8][R22.64] ;  /* 0x0000000816167981 */ /* 0x000f62000c1e9b00 */
[----:B------:R-:W-:-:S06]  /*15e0*/  IMAD.WIDE.U32 R16, R17, 0x4, R30 ;  /* 0x0000000411107825 */ /* 0x000fcc00078e001e */
[----:B------:R-:W5:Y:S04]  /*15f0*/  LDG.E.64.CONSTANT R16, desc[UR8][R16.64] ;  /* 0x0000000810107981 */ /* 0x000f68000c1e9b00 */
[----:B--2---:R0:W-:Y:S02]  /*1600*/  STS [R38+0xcc0], R21 ;  /* 0x000cc01526007388 */ /* 0x0041e40000000800 */
[C---:B0-----:R-:W-:Y:S02]  /*1610*/  IADD3 R21, PT, PT, R26.reuse, R25, RZ ;  /* 0x000000191a157210 */ /* 0x041fe40007ffe0ff */
[----:B------:R-:W-:-:S03]  /*1620*/  IADD3 R25, PT, PT, R26, R39, RZ ;  /* 0x000000271a197210 */ /* 0x000fc60007ffe0ff */
[----:B------:R-:W-:-:S04]  /*1630*/  IMAD.WIDE.U32 R20, R21, 0x4, R30 ;  /* 0x0000000415147825 */ /* 0x000fc800078e001e */
[----:B------:R-:W-:Y:S02]  /*1640*/  IMAD.WIDE.U32 R24, R25, 0x4, R30 ;  /* 0x0000000419187825 */ /* 0x000fe400078e001e */
[----:B------:R-:W2:Y:S04]  /*1650*/  LDG.E.64.CONSTANT R20, desc[UR8][R20.64] ;  /* 0x0000000814147981 */ /* 0x000ea8000c1e9b00 */
[----:B------:R-:W2:Y:S01]  /*1660*/  LDG.E.64.CONSTANT R24, desc[UR8][R24.64] ;  /* 0x0000000818187981 */ /* 0x000ea2000c1e9b00 */
[----:B------:R-:W0:Y:S01]  /*1670*/  S2UR UR5, SR_CgaCtaId ;  /* 0x00000000000579c3 */ /* 0x000e220000008800 */
[----:B------:R-:W-:Y:S02]  /*1680*/  UMOV UR4, 0x400 ;  /* 0x0000040000047882 */ /* 0x000fe40000000000 */
[----:B------:R-:W-:Y:S01]  /*1690*/  UIADD3 UR4, UPT, UPT, UR4, 0xf00, URZ ;  /* 0x00000f0004047890 */ /* 0x000fe2000fffe0ff */
[----:B------:R1:W-:Y:S01]  /*16a0*/  STS [R38+0xc40], R10 ;  /* 0x000c400a26007388 */ /* 0x0003e20000000800 */
[----:B------:R-:W-:-:S03]  /*16b0*/  IADD3 R12, PT, PT, R3, 0x2c0, RZ ;  /* 0x000002c0030c7810 */ /* 0x000fc60007ffe0ff */
[----:B---3--:R3:W-:Y:S01]  /*16c0*/  STS [R38+0xd40], R29 ;  /* 0x000d401d26007388 */ /* 0x0087e20000000800 */
[C---:B-1----:R-:W-:Y:S01]  /*16d0*/  IADD3 R10, PT, PT, R3.reuse, 0x240, RZ ;  /* 0x00000240030a7810 */ /* 0x042fe20007ffe0ff */
[----:B0-----:R-:W-:Y:S01]  /*16e0*/  ULEA UR4, UR5, UR4, 0x18 ;  /* 0x0000000405047291 */ /* 0x001fe2000f8ec0ff */
[----:B---3--:R-:W-:Y:S01]  /*16f0*/  IADD3 R29, PT, PT, R3, 0x200, RZ ;  /* 0x00000200031d7810 */ /* 0x008fe20007ffe0ff */
[----:B------:R-:W-:Y:S04]  /*1700*/  STS [R38+0xc80], R45 ;  /* 0x000c802d26007388 */ /* 0x000fe80000000800 */
[----:B------:R-:W-:Y:S01]  /*1710*/  LEA R28, R28, UR4, 0x3 ;  /* 0x000000041c1c7c11 */ /* 0x000fe2000f8e18ff */
[----:B------:R-:W-:Y:S01]  /*1720*/  STS [R38+0xd00], R43 ;  /* 0x000d002b26007388 */ /* 0x000fe20000000800 */
[----:B------:R-:W-:-:S03]  /*1730*/  LOP3.LUT R29, R2, 0x1f80, R29, 0xf8, !PT ;  /* 0x00001f80021d7812 */ /* 0x000fc600078ef81d */
[----:B----4-:R0:W-:Y:S01]  /*1740*/  STS [R38+0xd80], R33 ;  /* 0x000d802126007388 */ /* 0x0101e20000000800 */
[C---:B------:R-:W-:Y:S02]  /*1750*/  IADD3 R32, PT, PT, R3.reuse, 0x440, RZ ;  /* 0x0000044003207810 */ /* 0x040fe40007ffe0ff */
[----:B0-----:R-:W-:-:S04]  /*1760*/  IADD3 R33, PT, PT, R3, 0x280, RZ ;  /* 0x0000028003217810 */ /* 0x001fc80007ffe0ff */
[----:B------:R-:W-:Y:S01]  /*1770*/  LOP3.LUT R33, R2, 0x1f80, R33, 0xf8, !PT ;  /* 0x00001f8002217812 */ /* 0x000fe200078ef821 */
[----:B------:R0:W-:Y:S04]  /*1780*/  STS [R38+0xe00], R11 ;  /* 0x000e000b26007388 */ /* 0x0001e80000000800 */
[----:B------:R1:W-:Y:S01]  /*1790*/  STS [R38+0xe40], R13 ;  /* 0x000e400d26007388 */ /* 0x0003e20000000800 */
[----:B0-----:R-:W-:Y:S02]  /*17a0*/  LOP3.LUT R11, R10, 0x1f80, RZ, 0xc0, !PT ;  /* 0x00001f800a0b7812 */ /* 0x001fe400078ec0ff */
[----:B-1----:R-:W-:Y:S02]  /*17b0*/  IADD3 R13, PT, PT, R3, 0x340, RZ ;  /* 0x00000340030d7810 */ /* 0x002fe40007ffe0ff */
[----:B------:R-:W-:Y:S01]  /*17c0*/  LOP3.LUT R11, R11, 0x20, R2, 0xf6, !PT ;  /* 0x000000200b0b7812 */ /* 0x000fe200078ef602 */
[----:B------:R-:W-:Y:S04]  /*17d0*/  STS [R38+0xe80], R15 ;  /* 0x000e800f26007388 */ /* 0x000fe80000000800 */
[----:B-----5:R0:W-:Y:S01]  /*17e0*/  STS [R38+0xdc0], R37 ;  /* 0x000dc02526007388 */ /* 0x0201e20000000800 */
[----:B------:R-:W-:-:S03]  /*17f0*/  LOP3.LUT R13, R13, 0x1f80, RZ, 0xc0, !PT ;  /* 0x00001f800d0d7812 */ /* 0x000fc600078ec0ff */
[----:B------:R1:W-:Y:S01]  /*1800*/  STS [R38+0xec0], R27 ;  /* 0x000ec01b26007388 */ /* 0x0003e20000000800 */
[----:B0-----:R-:W-:-:S04]  /*1810*/  IADD3 R37, PT, PT, R3, 0x300, RZ ;  /* 0x0000030003257810 */ /* 0x001fc80007ffe0ff */
[----:B------:R-:W-:Y:S02]  /*1820*/  LOP3.LUT R37, R2, 0x1f80, R37, 0xf8, !PT ;  /* 0x00001f8002257812 */ /* 0x000fe400078ef825 */
[----:B------:R-:W-:Y:S02]  /*1830*/  IADD3 R15, PT, PT, R26, R33, RZ ;  /* 0x000000211a0f7210 */ /* 0x000fe40007ffe0ff */
[----:B-1----:R-:W-:-:S03]  /*1840*/  LOP3.LUT R27, R13, 0x20, R2, 0xf6, !PT ;  /* 0x000000200d1b7812 */ /* 0x002fc600078ef602 */
[----:B------:R-:W-:Y:S01]  /*1850*/  IMAD.WIDE.U32 R14, R15, 0x4, R30 ;  /* 0x000000040f0e7825 */ /* 0x000fe200078e001e */
[----:B------:R-:W-:-:S05]  /*1860*/  IADD3 R33, PT, PT, R3, 0x400, RZ ;  /* 0x0000040003217810 */ /* 0x000fca0007ffe0ff */
[----:B------:R-:W3:Y:S01]  /*1870*/  LDG.E.64.CONSTANT R14, desc[UR8][R14.64] ;  /* 0x000000080e0e7981 */ /* 0x000ee2000c1e9b00 */
[----:B------:R-:W-:-:S03]  /*1880*/  LOP3.LUT R33, R2, 0x1f80, R33, 0xf8, !PT ;  /* 0x00001f8002217812 */ /* 0x000fc600078ef821 */
[----:B------:R0:W-:Y:S02]  /*1890*/  STS.64 [R28], R4 ;  /* 0x000000041c007388 */ /* 0x0001e40000000a00 */
[----:B0-----:R-:W-:Y:S02]  /*18a0*/  LOP3.LUT R5, R12, 0x1f80, RZ, 0xc0, !PT ;  /* 0x00001f800c057812 */ /* 0x001fe400078ec0ff */
[----:B------:R0:W-:Y:S04]  /*18b0*/  STS.64 [R28+0x100], R8 ;  /* 0x000100081c007388 */ /* 0x0001e80000000a00 */
[----:B------:R1:W-:Y:S01]  /*18c0*/  STS.64 [R28+0x80], R6 ;  /* 0x000080061c007388 */ /* 0x0003e20000000a00 */
[----:B0-----:R-:W-:Y:S02]  /*18d0*/  LOP3.LUT R9, R5, 0x20, R2, 0xf6, !PT ;  /* 0x0000002005097812 */ /* 0x001fe400078ef602 */
[----:B------:R-:W-:-:S02]  /*18e0*/  IADD3 R5, PT, PT, R26, R11, RZ ;  /* 0x0000000b1a057210 */ /* 0x000fc40007ffe0ff */
[C---:B-1----:R-:W-:Y:S02]  /*18f0*/  IADD3 R7, PT, PT, R26.reuse, R29, RZ ;  /* 0x0000001d1a077210 */ /* 0x042fe40007ffe0ff */
[----:B------:R-:W-:Y:S01]  /*1900*/  IADD3 R11, PT, PT, R26, R37, RZ ;  /* 0x000000251a0b7210 */ /* 0x000fe20007ffe0ff */
[----:B------:R-:W-:Y:S01]  /*1910*/  IMAD.WIDE.U32 R4, R5, 0x4, R30 ;  /* 0x0000000405047825 */ /* 0x000fe200078e001e */
[----:B------:R-:W-:-:S03]  /*1920*/  IADD3 R29, PT, PT, R3, 0x3c0, RZ ;  /* 0x000003c0031d7810 */ /* 0x000fc60007ffe0ff */
[--C-:B------:R-:W-:Y:S01]  /*1930*/  IMAD.WIDE.U32 R6, R7, 0x4, R30.reuse ;  /* 0x0000000407067825 */ /* 0x100fe200078e001e */
[C---:B------:R-:W-:Y:S01]  /*1940*/  IADD3 R13, PT, PT, R26.reuse, R9, RZ ;  /* 0x000000091a0d7210 */ /* 0x040fe20007ffe0ff */
[----:B------:R-:W4:Y:S01]  /*1950*/  LDG.E.64.CONSTANT R4, desc[UR8][R4.64] ;  /* 0x0000000804047981 */ /* 0x000f22000c1e9b00 */
[----:B------:R-:W-:Y:S01]  /*1960*/  IADD3 R9, PT, PT, R26, R27, RZ ;  /* 0x0000001b1a097210 */ /* 0x000fe20007ffe0ff */
[--C-:B------:R-:W-:Y:S01]  /*1970*/  IMAD.WIDE.U32 R10, R11, 0x4, R30.reuse ;  /* 0x000000040b0a7825 */ /* 0x100fe200078e001e */
[----:B------:R-:W-:Y:S01]  /*1980*/  LOP3.LUT R29, R29, 0x1f80, RZ, 0xc0, !PT ;  /* 0x00001f801d1d7812 */ /* 0x000fe200078ec0ff */
[----:B------:R-:W5:Y:S04]  /*1990*/  LDG.E.64.CONSTANT R6, desc[UR8][R6.64] ;  /* 0x0000000806067981 */ /* 0x000f68000c1e9b00 */
[----:B------:R0:W-:Y:S01]  /*19a0*/  STS.64 [R28+0x200], R18 ;  /* 0x000200121c007388 */ /* 0x0001e20000000a00 */
[----:B------:R-:W-:Y:S01]  /*19b0*/  IMAD.WIDE.U32 R12, R13, 0x4, R30 ;  /* 0x000000040d0c7825 */ /* 0x000fe200078e001e */
[----:B------:R-:W-:-:S02]  /*19c0*/  LOP3.LUT R29, R29, 0x20, R2, 0xf6, !PT ;  /* 0x000000201d1d7812 */ /* 0x000fc400078ef602 */
[----:B------:R-:W5:Y:S01]  /*19d0*/  LDG.E.64.CONSTANT R10, desc[UR8][R10.64] ;  /* 0x000000080a0a7981 */ /* 0x000f62000c1e9b00 */
[----:B------:R-:W-:Y:S01]  /*19e0*/  IMAD.WIDE.U32 R8, R9, 0x4, R30 ;  /* 0x0000000409087825 */ /* 0x000fe200078e001e */
[C---:B------:R-:W-:Y:S02]  /*19f0*/  IADD3 R27, PT, PT, R3.reuse, 0x380, RZ ;  /* 0x00000380031b7810 */ /* 0x040fe40007ffe0ff */
[----:B------:R1:W-:Y:S01]  /*1a00*/  STS.64 [R28+0x300], R22 ;  /* 0x000300161c007388 */ /* 0x0003e20000000a00 */
[----:B0-----:R-:W-:Y:S02]  /*1a10*/  LOP3.LUT R19, R32, 0x1f80, RZ, 0xc0, !PT ;  /* 0x00001f8020137812 */ /* 0x001fe400078ec0ff */
[----:B------:R-:W-:Y:S01]  /*1a20*/  IADD3 R37, PT, PT, R3, 0x480, RZ ;  /* 0x0000048003257810 */ /* 0x000fe20007ffe0ff */
[----:B------:R-:W5:Y:S01]  /*1a30*/  LDG.E.64.CONSTANT R12, desc[UR8][R12.64] ;  /* 0x000000080c0c7981 */ /* 0x000f62000c1e9b00 */
[----:B------:R-:W-:-:S03]  /*1a40*/  LOP3.LUT R27, R2, 0x1f80, R27, 0xf8, !PT ;  /* 0x00001f80021b7812 */ /* 0x000fc600078ef81b */
[----:B------:R-:W5:Y:S01]  /*1a50*/  LDG.E.64.CONSTANT R8, desc[UR8][R8.64] ;  /* 0x0000000808087981 */ /* 0x000f62000c1e9b00 */
[----:B-1----:R-:W-:Y:S02]  /*1a60*/  LOP3.LUT R23, R19, 0x20, R2, 0xf6, !PT ;  /* 0x0000002013177812 */ /* 0x002fe400078ef602 */
[C---:B------:R-:W-:Y:S02]  /*1a70*/  IADD3 R19, PT, PT, R26.reuse, R29, RZ ;  /* 0x0000001d1a137210 */ /* 0x040fe40007ffe0ff */
[----:B------:R-:W-:Y:S02]  /*1a80*/  IADD3 R23, PT, PT, R26, R23, RZ ;  /* 0x000000171a177210 */ /* 0x000fe40007ffe0ff */
[----:B------:R-:W-:Y:S01]  /*1a90*/  LOP3.LUT R37, R2, 0x1f80, R37, 0xf8, !PT ;  /* 0x00001f8002257812 */ /* 0x000fe200078ef825 */
[----:B------:R0:W-:Y:S01]  /*1aa0*/  STS.64 [R28+0x180], R16 ;  /* 0x000180101c007388 */ /* 0x0001e20000000a00 */
[----:B------:R-:W-:-:S04]  /*1ab0*/  IMAD.WIDE.U32 R18, R19, 0x4, R30 ;  /* 0x0000000413127825 */ /* 0x000fc800078e001e */
[----:B------:R-:W-:Y:S02]  /*1ac0*/  IMAD.WIDE.U32 R22, R23, 0x4, R30 ;  /* 0x0000000417167825 */ /* 0x000fe400078e001e */
[----:B------:R-:W5:Y:S04]  /*1ad0*/  LDG.E.64.CONSTANT R18, desc[UR8][R18.64] ;  /* 0x0000000812127981 */ /* 0x000f68000c1e9b00 */
[----:B------:R-:W5:Y:S01]  /*1ae0*/  LDG.E.64.CONSTANT R22, desc[UR8][R22.64] ;  /* 0x0000000816167981 */ /* 0x000f62000c1e9b00 */
[----:B0-----:R-:W-:-:S05]  /*1af0*/  IADD3 R17, PT, PT, R26, R27, RZ ;  /* 0x0000001b1a117210 */ /* 0x001fca0007ffe0ff */
[----:B------:R-:W-:-:S06]  /*1b00*/  IMAD.WIDE.U32 R16, R17, 0x4, R30 ;  /* 0x0000000411107825 */ /* 0x000fcc00078e001e */
[----:B------:R-:W5:Y:S04]  /*1b10*/  LDG.E.64.CONSTANT R16, desc[UR8][R16.64] ;  /* 0x0000000810107981 */ /* 0x000f68000c1e9b00 */
[----:B--2---:R0:W-:Y:S04]  /*1b20*/  STS.64 [R28+0x280], R20 ;  /* 0x000280141c007388 */ /* 0x0041e80000000a00 */
[----:B------:R1:W-:Y:S01]  /*1b30*/  STS.64 [R28+0x380], R24 ;  /* 0x000380181c007388 */ /* 0x0003e20000000a00 */
[C---:B0-----:R-:W-:Y:S02]  /*1b40*/  IADD3 R21, PT, PT, R26.reuse, R33, RZ ;  /* 0x000000211a157210 */ /* 0x041fe40007ffe0ff */
[----:B-1----:R-:W-:-:S03]  /*1b50*/  IADD3 R25, PT, PT, R26, R37, RZ ;  /* 0x000000251a197210 */ /* 0x002fc60007ffe0ff */
[----:B------:R-:W-:-:S04]  /*1b60*/  IMAD.WIDE.U32 R20, R21, 0x4, R30 ;  /* 0x0000000415147825 */ /* 0x000fc800078e001e */
[----:B------:R-:W-:Y:S02]  /*1b70*/  IMAD.WIDE.U32 R24, R25, 0x4, R30 ;  /* 0x0000000419187825 */ /* 0x000fe400078e001e */
[----:B------:R-:W2:Y:S04]  /*1b80*/  LDG.E.64.CONSTANT R20, desc[UR8][R20.64] ;  /* 0x0000000814147981 */ /* 0x000ea8000c1e9b00 */
[----:B------:R-:W2:Y:S01]  /*1b90*/  LDG.E.64.CONSTANT R24, desc[UR8][R24.64] ;  /* 0x0000000818187981 */ /* 0x000ea2000c1e9b00 */
[C---:B------:R-:W-:Y:S02]  /*1ba0*/  IADD3 R32, PT, PT, R3.reuse, 0x4c0, RZ ;  /* 0x000004c003207810 */ /* 0x040fe40007ffe0ff */
[C---:B------:R-:W-:Y:S02]  /*1bb0*/  IADD3 R36, PT, PT, R3.reuse, 0x540, RZ ;  /* 0x0000054003247810 */ /* 0x040fe40007ffe0ff */
[----:B------:R-:W-:-:S02]  /*1bc0*/  IADD3 R29, PT, PT, R3, 0x5c0, RZ ;  /* 0x000005c0031d7810 */ /* 0x000fc40007ffe0ff */
[C---:B------:R-:W-:Y:S02]  /*1bd0*/  IADD3 R27, PT, PT, R3.reuse, 0x7c0, RZ ;  /* 0x000007c0031b7810 */ /* 0x040fe40007ffe0ff */
[C---:B------:R-:W-:Y:S02]  /*1be0*/  IADD3 R43, PT, PT, R3.reuse, 0x500, RZ ;  /* 0x00000500032b7810 */ /* 0x040fe40007ffe0ff */
[C---:B------:R-:W-:Y:S02]  /*1bf0*/  IADD3 R45, PT, PT, R3.reuse, 0x580, RZ ;  /* 0x00000580032d7810 */ /* 0x040fe40007ffe0ff */
[C---:B------:R-:W-:Y:S02]  /*1c00*/  IADD3 R39, PT, PT, R3.reuse, 0x600, RZ ;  /* 0x0000060003277810 */ /* 0x040fe40007ffe0ff */
[C---:B------:R-:W-:Y:S02]  /*1c10*/  IADD3 R41, PT, PT, R3.reuse, 0x680, RZ ;  /* 0x0000068003297810 */ /* 0x040fe40007ffe0ff */
[----:B------:R-:W-:-:S02]  /*1c20*/  IADD3 R37, PT, PT, R3, 0x700, RZ ;  /* 0x0000070003257810 */ /* 0x000fc40007ffe0ff */
[----:B------:R-:W-:Y:S02]  /*1c30*/  IADD3 R33, PT, PT, R3, 0x780, RZ ;  /* 0x0000078003217810 */ /* 0x000fe40007ffe0ff */
[----:B------:R-:W-:Y:S02]  /*1c40*/  LOP3.LUT R29, R29, 0x1f80, RZ, 0xc0, !PT ;  /* 0x00001f801d1d7812 */ /* 0x000fe400078ec0ff */
[----:B------:R-:W-:Y:S02]  /*1c50*/  LOP3.LUT R27, R27, 0x1f80, RZ, 0xc0, !PT ;  /* 0x00001f801b1b7812 */ /* 0x000fe400078ec0ff */
[--C-:B------:R-:W-:Y:S02]  /*1c60*/  LOP3.LUT R29, R29, 0x20, R2.reuse, 0xf6, !PT ;  /* 0x000000201d1d7812 */ /* 0x100fe400078ef602 */
[----:B------:R-:W-:Y:S02]  /*1c70*/  LOP3.LUT R27, R27, 0x20, R2, 0xf6, !PT ;  /* 0x000000201b1b7812 */ /* 0x000fe400078ef602 */
[----:B------:R-:W-:-:S02]  /*1c80*/  LOP3.LUT R43, R2, 0x1f80, R43, 0xf8, !PT ;  /* 0x00001f80022b7812 */ /* 0x000fc400078ef82b */
[C---:B------:R-:W-:Y:S02]  /*1c90*/  LOP3.LUT R41, R2.reuse, 0x1f80, R41, 0xf8, !PT ;  /* 0x00001f8002297812 */ /* 0x040fe400078ef829 */
[C---:B------:R-:W-:Y:S02]  /*1ca0*/  LOP3.LUT R37, R2.reuse, 0x1f80, R37, 0xf8, !PT ;  /* 0x00001f8002257812 */ /* 0x040fe400078ef825 */
[----:B------:R-:W-:Y:S02]  /*1cb0*/  LOP3.LUT R33, R2, 0x1f80, R33, 0xf8, !PT ;  /* 0x00001f8002217812 */ /* 0x000fe400078ef821 */
[C---:B------:R-:W-:Y:S02]  /*1cc0*/  IADD3 R29, PT, PT, R26.reuse, R29, RZ ;  /* 0x0000001d1a1d7210 */ /* 0x040fe40007ffe0ff */
[C---:B------:R-:W-:Y:S02]  /*1cd0*/  IADD3 R27, PT, PT, R26.reuse, R27, RZ ;  /* 0x0000001b1a1b7210 */ /* 0x040fe40007ffe0ff */
[----:B------:R-:W-:-:S02]  /*1ce0*/  IADD3 R43, PT, PT, R26, R43, RZ ;  /* 0x0000002b1a2b7210 */ /* 0x000fc40007ffe0ff */
[C---:B------:R-:W-:Y:S02]  /*1cf0*/  IADD3 R41, PT, PT, R26.reuse, R41, RZ ;  /* 0x000000291a297210 */ /* 0x040fe40007ffe0ff */
[C---:B------:R-:W-:Y:S02]  /*1d00*/  IADD3 R37, PT, PT, R26.reuse, R37, RZ ;  /* 0x000000251a257210 */ /* 0x040fe40007ffe0ff */
[----:B------:R-:W-:Y:S01]  /*1d10*/  IADD3 R33, PT, PT, R26, R33, RZ ;  /* 0x000000211a217210 */ /* 0x000fe20007ffe0ff */
[----:B------:R-:W-:-:S04]  /*1d20*/  IMAD.WIDE.U32 R42, R43, 0x4, R30 ;  /* 0x000000042b2a7825 */ /* 0x000fc800078e001e */
[----:B------:R-:W-:Y:S01]  /*1d30*/  IMAD.WIDE.U32 R40, R41, 0x4, R30 ;  /* 0x0000000429287825 */ /* 0x000fe200078e001e */
[----:B---3--:R-:W-:Y:S04]  /*1d40*/  STS.64 [R28+0x500], R14 ;  /* 0x0005000e1c007388 */ /* 0x008fe80000000a00 */
[----:B----4-:R0:W-:Y:S04]  /*1d50*/  STS.64 [R28+0x480], R4 ;  /* 0x000480041c007388 */ /* 0x0101e80000000a00 */
[----:B-----5:R1:W-:Y:S01]  /*1d60*/  STS.64 [R28+0x400], R6 ;  /* 0x000400061c007388 */ /* 0x0203e20000000a00 */
[----:B0-----:R-:W-:-:S02]  /*1d70*/  IADD3 R5, PT, PT, R3, 0x6c0, RZ ;  /* 0x000006c003057810 */ /* 0x001fc40007ffe0ff */
[C---:B------:R-:W-:Y:S02]  /*1d80*/  IADD3 R4, PT, PT, R3.reuse, 0x740, RZ ;  /* 0x0000074003047810 */ /* 0x040fe40007ffe0ff */
[----:B-1----:R-:W-:Y:S01]  /*1d90*/  IADD3 R6, PT, PT, R3, 0x640, RZ ;  /* 0x0000064003067810 */ /* 0x002fe20007ffe0ff */
[----:B------:R0:W-:Y:S01]  /*1da0*/  STS.64 [R28+0x600], R10 ;  /* 0x0006000a1c007388 */ /* 0x0001e20000000a00 */
[----:B------:R-:W-:Y:S02]  /*1db0*/  LOP3.LUT R7, R36, 0x1f80, RZ, 0xc0, !PT ;  /* 0x00001f8024077812 */ /* 0x000fe400078ec0ff */
[----:B------:R-:W-:Y:S02]  /*1dc0*/  LOP3.LUT R15, R6, 0x1f80, RZ, 0xc0, !PT ;  /* 0x00001f80060f7812 */ /* 0x000fe400078ec0ff */
[----:B------:R-:W-:Y:S02]  /*1dd0*/  LOP3.LUT R5, R5, 0x1f80, RZ, 0xc0, !PT ;  /* 0x00001f8005057812 */ /* 0x000fe400078ec0ff */
[----:B------:R-:W-:Y:S01]  /*1de0*/  LOP3.LUT R3, R4, 0x1f80, RZ, 0xc0, !PT ;  /* 0x00001f8004037812 */ /* 0x000fe200078ec0ff */
[----:B------:R1:W-:Y:S01]  /*1df0*/  STS.64 [R28+0x580], R12 ;  /* 0x0005800c1c007388 */ /* 0x0003e20000000a00 */
[----:B0-----:R-:W-:-:S03]  /*1e00*/  LOP3.LUT R11, R32, 0x1f80, RZ, 0xc0, !PT ;  /* 0x00001f80200b7812 */ /* 0x001fc600078ec0ff */
[----:B------:R0:W-:Y:S01]  /*1e10*/  STS.64 [R28+0x680], R8 ;  /* 0x000680081c007388 */ /* 0x0001e20000000a00 */
[--C-:B------:R-:W-:Y:S02]  /*1e20*/  LOP3.LUT R7, R7, 0x20, R2.reuse, 0xf6, !PT ;  /* 0x0000002007077812 */ /* 0x100fe400078ef602 */
[--C-:B------:R-:W-:Y:S02]  /*1e30*/  LOP3.LUT R11, R11, 0x20, R2.reuse, 0xf6, !PT ;  /* 0x000000200b0b7812 */ /* 0x100fe400078ef602 */
[--C-:B------:R-:W-:Y:S02]  /*1e40*/  LOP3.LUT R15, R15, 0x20, R2.reuse, 0xf6, !PT ;  /* 0x000000200f0f7812 */ /* 0x100fe400078ef602 */
[----:B-1----:R-:W-:Y:S02]  /*1e50*/  LOP3.LUT R13, R2, 0x1f80, R39, 0xf8, !PT ;  /* 0x00001f80020d7812 */ /* 0x002fe400078ef827 */
[--C-:B------:R-:W-:Y:S02]  /*1e60*/  LOP3.LUT R5, R5, 0x20, R2.reuse, 0xf6, !PT ;  /* 0x0000002005057812 */ /* 0x100fe400078ef602 */
[----:B------:R-:W-:-:S02]  /*1e70*/  LOP3.LUT R3, R3, 0x20, R2, 0xf6, !PT ;  /* 0x0000002003037812 */ /* 0x000fc400078ef602 */
[----:B0-----:R-:W-:Y:S02]  /*1e80*/  LOP3.LUT R9, R2, 0x1f80, R45, 0xf8, !PT ;  /* 0x00001f8002097812 */ /* 0x001fe400078ef82d */
[C---:B------:R-:W-:Y:S02]  /*1e90*/  IADD3 R11, PT, PT, R26.reuse, R11, RZ ;  /* 0x0000000b1a0b7210 */ /* 0x040fe40007ffe0ff */
[C---:B------:R-:W-:Y:S02]  /*1ea0*/  IADD3 R9, PT, PT, R26.reuse, R9, RZ ;  /* 0x000000091a097210 */ /* 0x040fe40007ffe0ff */
[C---:B------:R-:W-:Y:S02]  /*1eb0*/  IADD3 R13, PT, PT, R26.reuse, R13, RZ ;  /* 0x0000000d1a0d7210 */ /* 0x040fe40007ffe0ff */
[C---:B------:R-:W-:Y:S02]  /*1ec0*/  IADD3 R7, PT, PT, R26.reuse, R7, RZ ;  /* 0x000000071a077210 */ /* 0x040fe40007ffe0ff */
[----:B------:R-:W-:-:S02]  /*1ed0*/  IADD3 R15, PT, PT, R26, R15, RZ ;  /* 0x0000000f1a0f7210 */ /* 0x000fc40007ffe0ff */
[C---:B------:R-:W-:Y:S02]  /*1ee0*/  IADD3 R5, PT, PT, R26.reuse, R5, RZ ;  /* 0x000000051a057210 */ /* 0x040fe40007ffe0ff */
[----:B------:R-:W-:Y:S01]  /*1ef0*/  IADD3 R3, PT, PT, R26, R3, RZ ;  /* 0x000000031a037210 */ /* 0x000fe20007ffe0ff */
[----:B------:R0:W-:Y:S01]  /*1f00*/  STS.64 [R28+0x780], R18 ;  /* 0x000780121c007388 */ /* 0x0001e20000000a00 */
[----:B------:R-:W-:-:S03]  /*1f10*/  IMAD.WIDE.U32 R44, R11, 0x4, R30 ;  /* 0x000000040b2c7825 */ /* 0x000fc600078e001e */
[----:B------:R1:W-:Y:S01]  /*1f20*/  STS.64 [R28+0x880], R22 ;  /* 0x000880161c007388 */ /* 0x0003e20000000a00 */
[----:B------:R-:W-:-:S04]  /*1f30*/  IMAD.WIDE.U32 R8, R9, 0x4, R30 ;  /* 0x0000000409087825 */ /* 0x000fc800078e001e */
[--C-:B------:R-:W-:Y:S01]  /*1f40*/  IMAD.WIDE.U32 R12, R13, 0x4, R30.reuse ;  /* 0x000000040d0c7825 */ /* 0x100fe200078e001e */
[----:B------:R3:W-:Y:S03]  /*1f50*/  STS.64 [R28+0x700], R16 ;  /* 0x000700101c007388 */ /* 0x0007e60000000a00 */
[--C-:B------:R-:W-:Y:S01]  /*1f60*/  IMAD.WIDE.U32 R6, R7, 0x4, R30.reuse ;  /* 0x0000000407067825 */ /* 0x100fe200078e001e */
[----:B------:R-:W4:Y:S03]  /*1f70*/  LDG.E.64.CONSTANT R8, desc[UR8][R8.64] ;  /* 0x0000000808087981 */ /* 0x000f26000c1e9b00 */
[--C-:B------:R-:W-:Y:S01]  /*1f80*/  IMAD.WIDE.U32 R10, R29, 0x4, R30.reuse ;  /* 0x000000041d0a7825 */ /* 0x100fe200078e001e */
[----:B------:R-:W5:Y:S03]  /*1f90*/  LDG.E.64.CONSTANT R12, desc[UR8][R12.64] ;  /* 0x000000080c0c7981 */ /* 0x000f66000c1e9b00 */
[--C-:B------:R-:W-:Y:S01]  /*1fa0*/  IMAD.WIDE.U32 R14, R15, 0x4, R30.reuse ;  /* 0x000000040f0e7825 */ /* 0x100fe200078e001e */
[----:B------:R-:W5:Y:S03]  /*1fb0*/  LDG.E.64.CONSTANT R6, desc[UR8][R6.64] ;  /* 0x0000000806067981 */ /* 0x000f66000c1e9b00 */
[--C-:B0-----:R-:W-:Y:S01]  /*1fc0*/  IMAD.WIDE.U32 R18, R5, 0x4, R30.reuse ;  /* 0x0000000405127825 */ /* 0x101fe200078e001e */
[----:B------:R-:W5:Y:S03]  /*1fd0*/  LDG.E.64.CONSTANT R10, desc[UR8][R10.64] ;  /* 0x000000080a0a7981 */ /* 0x000f66000c1e9b00 */
[--C-:B-1----:R-:W-:Y:S01]  /*1fe0*/  IMAD.WIDE.U32 R22, R3, 0x4, R30.reuse ;  /* 0x0000000403167825 */ /* 0x102fe200078e001e */
[----:B------:R-:W5:Y:S03]  /*1ff0*/  LDG.E.64.CONSTANT R4, desc[UR8][R42.64] ;  /* 0x000000082a047981 */ /* 0x000f66000c1e9b00 */
[--C-:B------:R-:W-:Y:S01]  /*2000*/  IMAD.WIDE.U32 R26, R27, 0x4, R30.reuse ;  /* 0x000000041b1a7825 */ /* 0x100fe200078e001e */
[----:B------:R-:W5:Y:S03]  /*2010*/  LDG.E.64.CONSTANT R2, desc[UR8][R44.64] ;  /* 0x000000082c027981 */ /* 0x000f66000c1e9b00 */
[--C-:B------:R-:W-:Y:S01]  /*2020*/  IMAD.WIDE.U32 R36, R37, 0x4, R30.reuse ;  /* 0x0000000425247825 */ /* 0x100fe200078e001e */
[----:B------:R-:W5:Y:S03]  /*2030*/  LDG.E.64.CONSTANT R14, desc[UR8][R14.64] ;  /* 0x000000080e0e7981 */ /* 0x000f66000c1e9b00 */
[----:B------:R-:W-:Y:S01]  /*2040*/  IMAD.WIDE.U32 R32, R33, 0x4, R30 ;  /* 0x0000000421207825 */ /* 0x000fe200078e001e */
[----:B---3--:R-:W3:Y:S04]  /*2050*/  LDG.E.64.CONSTANT R16, desc[UR8][R40.64] ;  /* 0x0000000828107981 */ /* 0x008ee8000c1e9b00 */
[----:B------:R-:W3:Y:S04]  /*2060*/  LDG.E.64.CONSTANT R18, desc[UR8][R18.64] ;  /* 0x0000000812127981 */ /* 0x000ee8000c1e9b00 */
[----:B------:R-:W3:Y:S04]  /*2070*/  LDG.E.64.CONSTANT R22, desc[UR8][R22.64] ;  /* 0x0000000816167981 */ /* 0x000ee8000c1e9b00 */
[----:B------:R-:W3:Y:S04]  /*2080*/  LDG.E.64.CONSTANT R26, desc[UR8][R26.64] ;  /* 0x000000081a1a7981 */ /* 0x000ee8000c1e9b00 */
[----:B--2---:R0:W-:Y:S04]  /*2090*/  STS.64 [R28+0x800], R20 ;  /* 0x000800141c007388 */ /* 0x0041e80000000a00 */
[----:B------:R1:W-:Y:S04]  /*20a0*/  STS.64 [R28+0x900], R24 ;  /* 0x000900181c007388 */ /* 0x0003e80000000a00 */
[----:B0-----:R-:W2:Y:S04]  /*20b0*/  LDG.E.64.CONSTANT R20, desc[UR8][R36.64] ;  /* 0x0000000824147981 */ /* 0x001ea8000c1e9b00 */
[----:B-1----:R-:W2:Y:S01]  /*20c0*/  LDG.E.64.CONSTANT R24, desc[UR8][R32.64] ;  /* 0x0000000820187981 */ /* 0x002ea2000c1e9b00 */
[----:B------:R-:W-:-:S04]  /*20d0*/  IADD3 R34, PT, PT, R34, 0x1, RZ ;  /* 0x0000000122227810 */ /* 0x000fc80007ffe0ff */
[----:B------:R-:W-:Y:S01]  /*20e0*/  ISETP.NE.AND P0, PT, R34, 0x10, PT ;  /* 0x000000102200780c */ /* 0x000fe20003f05270 */
[----:B----4-:R-:W-:Y:S04]  /*20f0*/  STS.64 [R28+0xb00], R8 ;  /* 0x000b00081c007388 */ /* 0x010fe80000000a00 */
[----:B-----5:R-:W-:Y:S04]  /*2100*/  STS.64 [R28+0xc00], R12 ;  /* 0x000c000c1c007388 */ /* 0x020fe80000000a00 */
[----:B------:R-:W-:Y:S04]  /*2110*/  STS.64 [R28+0xa80], R6 ;  /* 0x000a80061c007388 */ /* 0x000fe80000000a00 */
[----:B------:R-:W-:Y:S04]  /*2120*/  STS.64 [R28+0xb80], R10 ;  /* 0x000b800a1c007388 */ /* 0x000fe80000000a00 */
[----:B------:R-:W-:Y:S04]  /*2130*/  STS.64 [R28+0xa00], R4 ;  /* 0x000a00041c007388 */ /* 0x000fe80000000a00 */
[----:B------:R0:W-:Y:S04]  /*2140*/  STS.64 [R28+0x980], R2 ;  /* 0x000980021c007388 */ /* 0x0001e80000000a00 */
[----:B------:R1:W-:Y:S04]  /*2150*/  STS.64 [R28+0xc80], R14 ;  /* 0x000c800e1c007388 */ /* 0x0003e80000000a00 */
[----:B---3--:R1:W-:Y:S04]  /*2160*/  STS.64 [R28+0xd00], R16 ;  /* 0x000d00101c007388 */ /* 0x0083e80000000a00 */
[----:B------:R1:W-:Y:S04]  /*2170*/  STS.64 [R28+0xd80], R18 ;  /* 0x000d80121c007388 */ /* 0x0003e80000000a00 */
[----:B------:R1:W-:Y:S04]  /*2180*/  STS.64 [R28+0xe80], R22 ;  /* 0x000e80161c007388 */ /* 0x0003e80000000a00 */
[----:B------:R1:W-:Y:S01]  /*2190*/  STS.64 [R28+0xf80], R26 ;  /* 0x000f801a1c007388 */ /* 0x0003e20000000a00 */
[----:B0-----:R-:W-:-:S03]  /*21a0*/  MOV R2, RZ ;  /* 0x000000ff00027202 */ /* 0x001fc60000000f00 */
[----:B--2---:R1:W-:Y:S04]  /*21b0*/  STS.64 [R28+0xe00], R20 ;  /* 0x000e00141c007388 */ /* 0x0043e80000000a00 */
[----:B------:R1:W-:Y:S01]  /*21c0*/  STS.64 [R28+0xf00], R24 ;  /* 0x000f00181c007388 */ /* 0x0003e20000000a00 */
[----:B------:R-:W-:Y:S06]  /*21d0*/  BAR.SYNC.DEFER_BLOCKING 0x0 ;  /* 0x0000000000007b1d */ /* 0x000fec0000010000 */
.L_x_1:
[----:B0-----:R-:W0:Y:S01]  /*21e0*/  S2R R4, SR_TID.X ;  /* 0x0000000000047919 */ /* 0x001e220000002100 */
[----:B------:R-:W2:Y:S01]  /*21f0*/  S2UR UR6, SR_CgaCtaId ;  /* 0x00000000000679c3 */ /* 0x000ea20000008800 */
[----:B------:R-:W-:Y:S02]  /*2200*/  UMOV UR4, 0x400 ;  /* 0x0000040000047882 */ /* 0x000fe40000000000 */
[----:B------:R-:W-:-:S04]  /*2210*/  UIADD3 UR5, UPT, UPT, UR4, 0xf00, URZ ;  /* 0x00000f0004057890 */ /* 0x000fc8000fffe0ff */
[----:B--2---:R-:W-:Y:S02]  /*2220*/  ULEA UR5, UR6, UR5, 0x18 ;  /* 0x0000000506057291 */ /* 0x004fe4000f8ec0ff */
[----:B------:R-:W-:Y:S01]  /*2230*/  ULEA UR4, UR6, UR4, 0x18 ;  /* 0x0000000406047291 */ /* 0x000fe2000f8ec0ff */
[----:B0-----:R-:W-:-:S04]  /*2240*/  SHF.L.U32 R3, R4, 0x3, RZ ;  /* 0x0000000304037819 */ /* 0x001fc800000006ff */
[----:B------:R-:W-:-:S04]  /*2250*/  LOP3.LUT R3, R3, 0x38, RZ, 0xc0, !PT ;  /* 0x0000003803037812 */ /* 0x000fc800078ec0ff */
[----:B------:R-:W-:Y:S02]  /*2260*/  LEA R5, R2, R3, 0x9 ;  /* 0x0000000302057211 */ /* 0x000fe400078e48ff */
[----:B------:R-:W-:Y:S02]  /*2270*/  SHF.R.U32.HI R3, RZ, 0x3, R4 ;  /* 0x00000003ff037819 */ /* 0x000fe40000011604 */
[----:B------:R-:W-:Y:S01]  /*2280*/  MOV R4, RZ ;  /* 0x000000ff00047202 */ /* 0x000fe20000000f00 */
[----:B------:R0:W2:Y:S02]  /*2290*/  LDS.64 R6, [R5+UR5] ;  /* 0x0000000505067984 */ /* 0x0000a40008000a00 */
[----:B------:R-:W-:Y:S02]  /*22a0*/  IMAD R3, R3, 0xf0, R2 ;  /* 0x000000f003037824 */ /* 0x000fe400078e0202 */
[----:B------:R0:W3:Y:S04]  /*22b0*/  LDS.64 R8, [R5+UR5+0x40] ;  /* 0x0000400505087984 */ /* 0x0000e80008000a00 */
[----:B------:R0:W4:Y:S04]  /*22c0*/  LDS.64 R10, [R5+UR5+0x80] ;  /* 0x00008005050a7984 */ /* 0x0001280008000a00 */
[----:B------:R0:W0:Y:S04]  /*22d0*/  LDS.64 R12, [R5+UR5+0xc0] ;  /* 0x0000c005050c7984 */ /* 0x0000280008000a00 */
[----:B-1----:R1:W0:Y:S04]  /*22e0*/  LDS.64 R14, [R5+UR5+0x100] ;  /* 0x00010005050e7984 */ /* 0x0022280008000a00 */
[----:B------:R1:W0:Y:S04]  /*22f0*/  LDS.64 R16, [R5+UR5+0x140] ;  /* 0x0001400505107984 */ /* 0x0002280008000a00 */
[----:B------:R1:W0:Y:S04]  /*2300*/  LDS.64 R18, [R5+UR5+0x180] ;  /* 0x0001800505127984 */ /* 0x0002280008000a00 */
[----:B------:R1:W0:Y:S02]  /*2310*/  LDS.64 R20, [R5+UR5+0x1c0] ;  /* 0x0001c00505147984 */ /* 0x0002240008000a00 */
.L_x_0:
[----:B0-----:R-:W-:-:S05]  /*2320*/  IMAD R22, R4, 0xa, RZ ;  /* 0x0000000a04167824 */ /* 0x001fca00078e02ff */
[----:B01----:R-:W-:-:S05]  /*2330*/  LEA R5, R22, R1, 0x2 ;  /* 0x0000000116057211 */ /* 0x003fca00078e10ff */
[----:B------:R-:W2:Y:S04]  /*2340*/  LDL.64 R30, [R5] ;  /* 0x00000000051e7983 */ /* 0x000ea80000100a00 */
[----:B------:R-:W4:Y:S04]  /*2350*/  LDL.64 R26, [R5+0x1e0] ;  /* 0x0001e000051a7983 */ /* 0x000f280000100a00 */
[----:B------:R-:W3:Y:S04]  /*2360*/  LDL.64 R28, [R5+0xf0] ;  /* 0x0000f000051c7983 */ /* 0x000ee80000100a00 */
[----:B------:R-:W5:Y:S01]  /*2370*/  LDL.64 R22, [R5+0x2d0] ;  /* 0x0002d00005167983 */ /* 0x000f620000100a00 */
[----:B------:R-:W-:-:S05]  /*2380*/  IMAD R39, R4, 0x28, R3 ;  /* 0x0000002804277824 */ /* 0x000fca00078e0203 */
[----:B------:R-:W-:-:S04]  /*2390*/  SHF.L.U32 R39, R39, 0x1, RZ ;  /* 0x0000000127277819 */ /* 0x000fc800000006ff */
[----:B------:R-:W-:-:S05]  /*23a0*/  LEA R39, R39, UR4, 0x2 ;  /* 0x0000000427277c11 */ /* 0x000fca000f8e10ff */
[----:B------:R-:W2:Y:S02]  /*23b0*/  LDS.64 R24, [R39] ;  /* 0x0000000027187984 */ /* 0x000ea40000000a00 */
[-C--:B--2---:R-:W-:Y:S01]  /*23c0*/  FFMA R30, R6, R24.reuse, R30 ;  /* 0x00000018061e7223 */ /* 0x084fe2000000001e */
[----:B------:R-:W-:-:S03]  /*23d0*/  FFMA R31, R7, R24, R31 ;  /* 0x00000018071f7223 */ /* 0x000fc6000000001f */
[-C--:B------:R-:W-:Y:S01]  /*23e0*/  FFMA R32, R14, R25.reuse, R30 ;  /* 0x000000190e207223 */ /* 0x080fe2000000001e */
[----:B------:R-:W-:Y:S01]  /*23f0*/  FFMA R33, R15, R25, R31 ;  /* 0x000000190f217223 */ /* 0x000fe2000000001f */
[----:B------:R0:W-:Y:S04]  /*2400*/  STL.64 [R5], R30 ;  /* 0x0000001e05007387 */ /* 0x0001e80000100a00 */
[----:B------:R4:W-:Y:S01]  /*2410*/  STL.64 [R5], R32 ;  /* 0x0000002005007387 */ /* 0x0009e20000100a00 */
[-C--:B---3--:R-:W-:Y:S01]  /*2420*/  FFMA R28, R8, R24.reuse, R28 ;  /* 0x00000018081c7223 */ /* 0x088fe2000000001c */
[-C--:B------:R-:W-:Y:S01]  /*2430*/  FFMA R29, R9, R24.reuse, R29 ;  /* 0x00000018091d7223 */ /* 0x080fe2000000001d */
[-C--:B-----5:R-:W-:Y:S01]  /*2440*/  FFMA R22, R12, R24.reuse, R22 ;  /* 0x000000180c167223 */ /* 0x0a0fe20000000016 */
[----:B0-----:R-:W2:Y:S01]  /*2450*/  LDL.64 R30, [R5+0x1e8] ;  /* 0x0001e800051e7983 */ /* 0x001ea20000100a00 */
[-C--:B----4-:R-:W-:Y:S01]  /*2460*/  FFMA R32, R10, R24.reuse, R26 ;  /* 0x000000180a207223 */ /* 0x090fe2000000001a */
[----:B------:R-:W-:-:S02]  /*2470*/  FFMA R33, R11, R24, R27 ;  /* 0x000000180b217223 */ /* 0x000fc4000000001b */
[----:B------:R-:W3:Y:S01]  /*2480*/  LDL.64 R26, [R5+0x8] ;  /* 0x00000800051a7983 */ /* 0x000ee20000100a00 */
[-C--:B------:R-:W-:Y:S01]  /*2490*/  FFMA R36, R16, R25.reuse, R28 ;  /* 0x0000001910247223 */ /* 0x080fe2000000001c */
[-C--:B------:R-:W-:Y:S01]  /*24a0*/  FFMA R37, R17, R25.reuse, R29 ;  /* 0x0000001911257223 */ /* 0x080fe2000000001d */
[----:B------:R-:W-:Y:S01]  /*24b0*/  FFMA R23, R13, R24, R23 ;  /* 0x000000180d177223 */ /* 0x000fe20000000017 */
[----:B------:R0:W-:Y:S04]  /*24c0*/  STL.64 [R5+0xf0], R28 ;  /* 0x0000f01c05007387 */ /* 0x0001e80000100a00 */
[----:B------:R1:W-:Y:S04]  /*24d0*/  STL.64 [R5+0xf0], R36 ;  /* 0x0000f02405007387 */ /* 0x0003e80000100a00 */
[----:B------:R4:W-:Y:S04]  /*24e0*/  STL.64 [R5+0x1e0], R32 ;  /* 0x0001e02005007387 */ /* 0x0009e80000100a00 */
[----:B0-----:R-:W5:Y:S01]  /*24f0*/  LDL.64 R28, [R5+0xf8] ;  /* 0x0000f800051c7983 */ /* 0x001f620000100a00 */
[-C--:B-1----:R-:W-:Y:S01]  /*2500*/  FFMA R36, R20, R25.reuse, R22 ;  /* 0x0000001914247223 */ /* 0x082fe20000000016 */
[-C--:B------:R-:W-:Y:S01]  /*2510*/  FFMA R37, R21, R25.reuse, R23 ;  /* 0x0000001915257223 */ /* 0x080fe20000000017 */
[-C--:B----4-:R-:W-:Y:S01]  /*2520*/  FFMA R32, R18, R25.reuse, R32 ;  /* 0x0000001912207223 */ /* 0x090fe20000000020 */
[----:B------:R-:W-:-:S02]  /*2530*/  FFMA R33, R19, R25, R33 ;  /* 0x0000001913217223 */ /* 0x000fc40000000021 */
[----:B------:R-:W4:Y:S04]  /*2540*/  LDL.64 R24, [R5+0x2d8] ;  /* 0x0002d80005187983 */ /* 0x000f280000100a00 */
[----:B------:R-:W-:Y:S04]  /*2550*/  STL.64 [R5+0x2d0], R22 ;  /* 0x0002d01605007387 */ /* 0x000fe80000100a00 */
[----:B------:R-:W2:Y:S04]  /*2560*/  LDS.64 R22, [R39+0x40] ;  /* 0x0000400027167984 */ /* 0x000ea80000000a00 */
[----:B------:R0:W-:Y:S04]  /*2570*/  STL.64 [R5+0x1e0], R32 ;  /* 0x0001e02005007387 */ /* 0x0001e80000100a00 */
[----:B------:R-:W-:Y:S01]  /*2580*/  STL.64 [R5+0x2d0], R36 ;  /* 0x0002d02405007387 */ /* 0x000fe20000100a00 */
[-C--:B--2---:R-:W-:Y:S01]  /*2590*/  FFMA R30, R10, R22.reuse, R30 ;  /* 0x000000160a1e7223 */ /* 0x084fe2000000001e */
[-C--:B------:R-:W-:Y:S01]  /*25a0*/  FFMA R31, R11, R22.reuse, R31 ;  /* 0x000000160b1f7223 */ /* 0x080fe2000000001f */
[-C--:B---3--:R-:W-:Y:S01]  /*25b0*/  FFMA R26, R6, R22.reuse, R26 ;  /* 0x00000016061a7223 */ /* 0x088fe2000000001a */
[----:B------:R-:W-:-:S03]  /*25c0*/  FFMA R27, R7, R22, R27 ;  /* 0x00000016071b7223 */ /* 0x000fc6000000001b */
[-C--:B0-----:R-:W-:Y:S01]  /*25d0*/  FFMA R32, R14, R23.reuse, R26 ;  /* 0x000000170e207223 */ /* 0x081fe2000000001a */
[----:B------:R-:W-:Y:S01]  /*25e0*/  FFMA R33, R15, R23, R27 ;  /* 0x000000170f217223 */ /* 0x000fe2000000001b */
[----:B------:R0:W-:Y:S04]  /*25f0*/  STL.64 [R5+0x8], R26 ;  /* 0x0000081a05007387 */ /* 0x0001e80000100a00 */
[----:B------:R1:W-:Y:S04]  /*2600*/  STL.64 [R5+0x8], R32 ;  /* 0x0000082005007387 */ /* 0x0003e80000100a00 */
[----:B0-----:R-:W2:Y:S01]  /*2610*/  LDL.64 R26, [R5+0x10] ;  /* 0x00001000051a7983 */ /* 0x001ea20000100a00 */
[-C--:B-----5:R-:W-:Y:S01]  /*2620*/  FFMA R28, R8, R22.reuse, R28 ;  /* 0x00000016081c7223 */ /* 0x0a0fe2000000001c */
[----:B------:R-:W-:-:S02]  /*2630*/  FFMA R29, R9, R22, R29 ;  /* 0x00000016091d7223 */ /* 0x000fc4000000001d */
[----:B------:R0:W-:Y:S01]  /*2640*/  STL.64 [R5+0x1e8], R30 ;  /* 0x0001e81e05007387 */ /* 0x0001e20000100a00 */
[-C--:B-1----:R-:W-:Y:S01]  /*2650*/  FFMA R32, R18, R23.reuse, R30 ;  /* 0x0000001712207223 */ /* 0x082fe2000000001e */
[-C--:B------:R-:W-:Y:S01]  /*2660*/  FFMA R33, R19, R23.reuse, R31 ;  /* 0x0000001713217223 */ /* 0x080fe2000000001f */
[-C--:B------:R-:W-:Y:S01]  /*2670*/  FFMA R36, R16, R23.reuse, R28 ;  /* 0x0000001710247223 */ /* 0x080fe2000000001c */
[-C--:B------:R-:W-:Y:S01]  /*2680*/  FFMA R37, R17, R23.reuse, R29 ;  /* 0x0000001711257223 */ /* 0x080fe2000000001d */
[-C--:B----4-:R-:W-:Y:S01]  /*2690*/  FFMA R24, R12, R22.reuse, R24 ;  /* 0x000000160c187223 */ /* 0x090fe20000000018 */
[----:B------:R-:W-:Y:S01]  /*26a0*/  FFMA R25, R13, R22, R25 ;  /* 0x000000160d197223 */ /* 0x000fe20000000019 */
[----:B0-----:R-:W3:Y:S04]  /*26b0*/  LDL.64 R30, [R5+0x1f0] ;  /* 0x0001f000051e7983 */ /* 0x001ee80000100a00 */
[----:B------:R0:W-:Y:S04]  /*26c0*/  STL.64 [R5+0xf8], R28 ;  /* 0x0000f81c05007387 */ /* 0x0001e80000100a00 */
[----:B------:R1:W-:Y:S04]  /*26d0*/  STL.64 [R5+0xf8], R36 ;  /* 0x0000f82405007387 */ /* 0x0003e80000100a00 */
[----:B------:R4:W-:Y:S04]  /*26e0*/  STL.64 [R5+0x2d8], R24 ;  /* 0x0002d81805007387 */ /* 0x0009e80000100a00 */
[----:B0-----:R-:W5:Y:S01]  /*26f0*/  LDL.64 R28, [R5+0x100] ;  /* 0x00010000051c7983 */ /* 0x001f620000100a00 */
[-C--:B-1----:R-:W-:Y:S01]  /*2700*/  FFMA R36, R20, R23.reuse, R24 ;  /* 0x0000001714247223 */ /* 0x082fe20000000018 */
[----:B------:R-:W-:-:S02]  /*2710*/  FFMA R37, R21, R23, R25 ;  /* 0x0000001715257223 */ /* 0x000fc40000000019 */
[----:B------:R-:W2:Y:S04]  /*2720*/  LDS.64 R22, [R39+0x80] ;  /* 0x0000800027167984 */ /* 0x000ea80000000a00 */
[----:B----4-:R-:W4:Y:S04]  /*2730*/  LDL.64 R24, [R5+0x2e0] ;  /* 0x0002e00005187983 */ /* 0x010f280000100a00 */
[----:B------:R0:W-:Y:S04]  /*2740*/  STL.64 [R5+0x1e8], R32 ;  /* 0x0001e82005007387 */ /* 0x0001e80000100a00 */
[----:B------:R-:W-:Y:S01]  /*2750*/  STL.64 [R5+0x2d8], R36 ;  /* 0x0002d82405007387 */ /* 0x000fe20000100a00 */
[-C--:B--2---:R-:W-:Y:S01]  /*2760*/  FFMA R26, R6, R22.reuse, R26 ;  /* 0x00000016061a7223 */ /* 0x084fe2000000001a */
[----:B------:R-:W-:-:S03]  /*2770*/  FFMA R27, R7, R22, R27 ;  /* 0x00000016071b7223 */ /* 0x000fc6000000001b */
[-C--:B0-----:R-:W-:Y:S01]  /*2780*/  FFMA R32, R14, R23.reuse, R26 ;  /* 0x000000170e207223 */ /* 0x081fe2000000001a */
[-C--:B------:R-:W-:Y:S01]  /*2790*/  FFMA R33, R15, R23.reuse, R27 ;  /* 0x000000170f217223 */ /* 0x080fe2000000001b */
[----:B------:R0:W-:Y:S04]  /*27a0*/  STL.64 [R5+0x10], R26 ;  /* 0x0000101a05007387 */ /* 0x0001e80000100a00 */
[----:B------:R1:W-:Y:S01]  /*27b0*/  STL.64 [R5+0x10], R32 ;  /* 0x0000102005007387 */ /* 0x0003e20000100a00 */
[-C--:B---3--:R-:W-:Y:S01]  /*27c0*/  FFMA R30, R10, R22.reuse, R30 ;  /* 0x000000160a1e7223 */ /* 0x088fe2000000001e */
[----:B------:R-:W-:Y:S02]  /*27d0*/  FFMA R31, R11, R22, R31 ;  /* 0x000000160b1f7223 */ /* 0x000fe4000000001f */
[----:B0-----:R-:W2:Y:S01]  /*27e0*/  LDL.64 R26, [R5+0x18] ;  /* 0x00001800051a7983 */ /* 0x001ea20000100a00 */
[-C--:B-1----:R-:W-:Y:S01]  /*27f0*/  FFMA R32, R18, R23.reuse, R30 ;  /* 0x0000001712207223 */ /* 0x082fe2000000001e */
[----:B------:R-:W-:-:S02]  /*2800*/  FFMA R33, R19, R23, R31 ;  /* 0x0000001713217223 */ /* 0x000fc4000000001f */
[----:B------:R0:W-:Y:S04]  /*2810*/  STL.64 [R5+0x1f0], R30 ;  /* 0x0001f01e05007387 */ /* 0x0001e80000100a00 */
[----:B------:R4:W-:Y:S01]  /*2820*/  STL.64 [R5+0x1f0], R32 ;  /* 0x0001f02005007387 */ /* 0x0009e20000100a00 */
[-C--:B-----5:R-:W-:Y:S01]  /*2830*/  FFMA R28, R8, R22.reuse, R28 ;  /* 0x00000016081c7223 */ /* 0x0a0fe2000000001c */
[----:B------:R-:W-:-:S03]  /*2840*/  FFMA R29, R9, R22, R29 ;  /* 0x00000016091d7223 */ /* 0x000fc6000000001d */
[-C--:B------:R-:W-:Y:S01]  /*2850*/  FFMA R36, R16, R23.reuse, R28 ;  /* 0x0000001710247223 */ /* 0x080fe2000000001c */
[-C--:B------:R-:W-:Y:S01]  /*2860*/  FFMA R37, R17, R23.reuse, R29 ;  /* 0x0000001711257223 */ /* 0x080fe2000000001d */
[----:B0-----:R-:W3:Y:S01]  /*2870*/  LDL.64 R30, [R5+0x1f8] ;  /* 0x0001f800051e7983 */ /* 0x001ee20000100a00 */
[-C--:B----4-:R-:W-:Y:S01]  /*2880*/  FFMA R32, R12, R22.reuse, R24 ;  /* 0x000000160c207223 */ /* 0x090fe20000000018 */
[----:B------:R-:W-:Y:S02]  /*2890*/  FFMA R33, R13, R22, R25 ;  /* 0x000000160d217223 */ /* 0x000fe40000000019 */
[----:B------:R-:W4:Y:S04]  /*28a0*/  LDL.64 R24, [R5+0x108] ;  /* 0x0001080005187983 */ /* 0x000f280000100a00 */
[----:B------:R0:W-:Y:S04]  /*28b0*/  STL.64 [R5+0x100], R28 ;  /* 0x0001001c05007387 */ /* 0x0001e80000100a00 */
[----:B0-----:R-:W5:Y:S04]  /*28c0*/  LDL.64 R28, [R5+0x2e8] ;  /* 0x0002e800051c7983 */ /* 0x001f680000100a00 */
[----:B------:R0:W-:Y:S02]  /*28d0*/  STL.64 [R5+0x100], R36 ;  /* 0x0001002405007387 */ /* 0x0001e40000100a00 */
[-C--:B0-----:R-:W-:Y:S01]  /*28e0*/  FFMA R36, R20, R23.reuse, R32 ;  /* 0x0000001714247223 */ /* 0x081fe20000000020 */
[----:B------:R-:W-:-:S02]  /*28f0*/  FFMA R37, R21, R23, R33 ;  /* 0x0000001715257223 */ /* 0x000fc40000000021 */
[----:B------:R-:W2:Y:S04]  /*2900*/  LDS.64 R22, [R39+0xc0] ;  /* 0x0000c00027167984 */ /* 0x000ea80000000a00 */
[----:B------:R0:W-:Y:S04]  /*2910*/  STL.64 [R5+0x2e0], R32 ;  /* 0x0002e02005007387 */ /* 0x0001e80000100a00 */
[----:B------:R-:W-:Y:S01]  /*2920*/  STL.64 [R5+0x2e0], R36 ;  /* 0x0002e02405007387 */ /* 0x000fe20000100a00 */
[-C--:B--2---:R-:W-:Y:S01]  /*2930*/  FFMA R41, R6, R22.reuse, R26 ;  /* 0x0000001606297223 */ /* 0x084fe2000000001a */
[----:B------:R-:W-:-:S03]  /*2940*/  FFMA R40, R7, R22, R27 ;  /* 0x0000001607287223 */ /* 0x000fc6000000001b */
[-C--:B------:R-:W-:Y:S01]  /*2950*/  FFMA R26, R14, R23.reuse, R41 ;  /* 0x000000170e1a7223 */ /* 0x080fe20000000029 */
[----:B------:R-:W-:Y:S01]  /*2960*/  FFMA R27, R15, R23, R40 ;  /* 0x000000170f1b7223 */ /* 0x000fe20000000028 */
[----:B------:R1:W-:Y:S04]  /*2970*/  STL [R5+0x18], R41 ;  /* 0x0000182905007387 */ /* 0x0003e80000100800 */
[----:B------:R2:W-:Y:S01]  /*2980*/  STL.64 [R5+0x18], R26 ;  /* 0x0000181a05007387 */ /* 0x0005e20000100a00 */
[-C--:B----4-:R-:W-:Y:S01]  /*2990*/  FFMA R43, R8, R22.reuse, R24 ;  /* 0x00000016082b7223 */ /* 0x090fe20000000018 */
[----:B------:R-:W-:-:S04]  /*29a0*/  FFMA R24, R9, R22, R25 ;  /* 0x0000001609187223 */ /* 0x000fc80000000019 */
[-C--:B0-----:R-:W-:Y:S01]  /*29b0*/  FFMA R33, R17, R23.reuse, R24 ;  /* 0x0000001711217223 */ /* 0x081fe20000000018 */
[-C--:B---3--:R-:W-:Y:S01]  /*29c0*/  FFMA R24, R11, R22.reuse, R31 ;  /* 0x000000160b187223 */ /* 0x088fe2000000001f */
[-C--:B-1----:R-:W-:Y:S01]  /*29d0*/  FFMA R41, R10, R22.reuse, R30 ;  /* 0x000000160a297223 */ /* 0x082fe2000000001e */
[-C--:B------:R-:W-:Y:S01]  /*29e0*/  FFMA R32, R16, R23.reuse, R43 ;  /* 0x0000001710207223 */ /* 0x080fe2000000002b */
[----:B------:R-:W3:Y:S01]  /*29f0*/  LDL.64 R30, [R5+0x110] ;  /* 0x00011000051e7983 */ /* 0x000ee20000100a00 */
[-C--:B--2---:R-:W-:Y:S01]  /*2a00*/  FFMA R27, R19, R23.reuse, R24 ;  /* 0x00000017131b7223 */ /* 0x084fe20000000018 */
[-C--:B-----5:R-:W-:Y:S01]  /*2a10*/  FFMA R25, R12, R22.reuse, R28 ;  /* 0x000000160c197223 */ /* 0x0a0fe2000000001c */
[----:B------:R-:W-:Y:S01]  /*2a20*/  FFMA R22, R13, R22, R29 ;  /* 0x000000160d167223 */ /* 0x000fe2000000001d */
[-C--:B------:R-:W-:Y:S01]  /*2a30*/  FFMA R26, R18, R23.reuse, R41 ;  /* 0x00000017121a7223 */ /* 0x080fe20000000029 */
[----:B------:R-:W-:Y:S01]  /*2a40*/  STL [R5+0x1f8], R41 ;  /* 0x0001f82905007387 */ /* 0x000fe20000100800 */
[----:B------:R-:W-:-:S03]  /*2a50*/  FFMA R36, R20, R23, R25 ;  /* 0x0000001714247223 */ /* 0x000fc60000000019 */
[----:B------:R-:W2:Y:S01]  /*2a60*/  LDL.64 R24, [R5+0x20] ;  /* 0x0000200005187983 */ /* 0x000ea20000100a00 */
[----:B------:R-:W-:-:S03]  /*2a70*/  FFMA R37, R21, R23, R22 ;  /* 0x0000001715257223 */ /* 0x000fc60000000016 */
[----:B------:R-:W4:Y:S04]  /*2a80*/  LDL.64 R22, [R5+0x200] ;  /* 0x0002000005167983 */ /* 0x000f280000100a00 */
[----:B------:R0:W-:Y:S04]  /*2a90*/  STL.64 [R5+0x1f8], R26 ;  /* 0x0001f81a05007387 */ /* 0x0001e80000100a00 */
[----:B------:R-:W2:Y:S04]  /*2aa0*/  LDS.64 R28, [R39+0x100] ;  /* 0x00010000271c7984 */ /* 0x000ea80000000a00 */
[----:B0-----:R-:W5:Y:S04]  /*2ab0*/  LDL.64 R26, [R5+0x2f0] ;  /* 0x0002f000051a7983 */ /* 0x001f680000100a00 */
[----:B------:R-:W-:Y:S04]  /*2ac0*/  STL [R5+0x108], R43 ;  /* 0x0001082b05007387 */ /* 0x000fe80000100800 */
[----:B------:R2:W-:Y:S04]  /*2ad0*/  STL.64 [R5+0x108], R32 ;  /* 0x0001082005007387 */ /* 0x0005e80000100a00 */
[----:B------:R0:W-:Y:S01]  /*2ae0*/  STL.64 [R5+0x2e8], R36 ;  /* 0x0002e82405007387 */ /* 0x0001e20000100a00 */
[-C--:B--2---:R-:W-:Y:S01]  /*2af0*/  FFMA R33, R6, R28.reuse, R24 ;  /* 0x0000001c06217223 */ /* 0x084fe20000000018 */
[----:B------:R-:W-:-:S03]  /*2b00*/  FFMA R32, R7, R28, R25 ;  /* 0x0000001c07207223 */ /* 0x000fc60000000019 */
[-C--:B------:R-:W-:Y:S01]  /*2b10*/  FFMA R24, R14, R29.reuse, R33 ;  /* 0x0000001d0e187223 */ /* 0x080fe20000000021 */
[-C--:B---3--:R-:W-:Y:S01]  /*2b20*/  FFMA R33, R8, R28.reuse, R30 ;  /* 0x0000001c08217223 */ /* 0x088fe2000000001e */
[-C--:B------:R-:W-:Y:S01]  /*2b30*/  FFMA R30, R9, R28.reuse, R31 ;  /* 0x0000001c091e7223 */ /* 0x080fe2000000001f */
[-C--:B----4-:R-:W-:Y:S01]  /*2b40*/  FFMA R31, R10, R28.reuse, R22 ;  /* 0x0000001c0a1f7223 */ /* 0x090fe20000000016 */
[-C--:B------:R-:W-:Y:S01]  /*2b50*/  FFMA R22, R11, R28.reuse, R23 ;  /* 0x0000001c0b167223 */ /* 0x080fe20000000017 */
[-C--:B------:R-:W-:Y:S01]  /*2b60*/  FFMA R25, R15, R29.reuse, R32 ;  /* 0x0000001d0f197223 */ /* 0x080fe20000000020 */
[-C--:B------:R-:W-:Y:S01]  /*2b70*/  FFMA R32, R16, R29.reuse, R33 ;  /* 0x0000001d10207223 */ /* 0x080fe20000000021 */
[-C--:B------:R-:W-:Y:S01]  /*2b80*/  FFMA R33, R17, R29.reuse, R30 ;  /* 0x0000001d11217223 */ /* 0x080fe2000000001e */
[-C--:B0-----:R-:W-:Y:S01]  /*2b90*/  FFMA R36, R18, R29.reuse, R31 ;  /* 0x0000001d12247223 */ /* 0x081fe2000000001f */
[----:B------:R-:W-:Y:S01]  /*2ba0*/  FFMA R37, R19, R29, R22 ;  /* 0x0000001d13257223 */ /* 0x000fe20000000016 */
[----:B------:R-:W2:Y:S01]  /*2bb0*/  LDL.64 R30, [R5+0x78] ;  /* 0x00007800051e7983 */ /* 0x000ea20000100a00 */
[-C--:B-----5:R-:W-:Y:S01]  /*2bc0*/  FFMA R23, R12, R28.reuse, R26 ;  /* 0x0000001c0c177223 */ /* 0x0a0fe2000000001a */
[----:B------:R-:W-:-:S03]  /*2bd0*/  FFMA R26, R13, R28, R27 ;  /* 0x0000001c0d1a7223 */ /* 0x000fc6000000001b */
[-C--:B------:R-:W-:Y:S01]  /*2be0*/  FFMA R28, R20, R29.reuse, R23 ;  /* 0x0000001d141c7223 */ /* 0x080fe20000000017 */
[----:B------:R-:W-:Y:S01]  /*2bf0*/  FFMA R29, R21, R29, R26 ;  /* 0x0000001d151d7223 */ /* 0x000fe2000000001a */
[----:B------:R-:W3:Y:S04]  /*2c00*/  LDL.64 R22, [R5+0x258] ;  /* 0x0002580005167983 */ /* 0x000ee80000100a00 */
[----:B------:R0:W-:Y:S04]  /*2c10*/  STL.64 [R5+0x2f0], R28 ;  /* 0x0002f01c05007387 */ /* 0x0001e80000100a00 */
[----:B------:R1:W-:Y:S04]  /*2c20*/  STL.64 [R5+0x20], R24 ;  /* 0x0000201805007387 */ /* 0x0003e80000100a00 */
[----:B------:R-:W2:Y:S04]  /*2c30*/  LDS.64 R26, [R39+0x3c0] ;  /* 0x0003c000271a7984 */ /* 0x000ea80000000a00 */
[----:B0-----:R-:W4:Y:S04]  /*2c40*/  LDL.64 R28, [R5+0x168] ;  /* 0x00016800051c7983 */ /* 0x001f280000100a00 */
[----:B-1----:R-:W5:Y:S04]  /*2c50*/  LDL.64 R24, [R5+0x348] ;  /* 0x0003480005187983 */ /* 0x002f680000100a00 */
[----:B------:R-:W-:Y:S04]  /*2c60*/  STL.64 [R5+0x110], R32 ;  /* 0x0001102005007387 */ /* 0x000fe80000100a00 */
[----:B------:R-:W-:Y:S01]  /*2c70*/  STL.64 [R5+0x200], R36 ;  /* 0x0002002405007387 */ /* 0x000fe20000100a00 */
[-C--:B--2---:R-:W-:Y:S01]  /*2c80*/  FFMA R41, R6, R26.reuse, R30 ;  /* 0x0000001a06297223 */ /* 0x084fe2000000001e */
[----:B------:R-:W-:-:S03]  /*2c90*/  FFMA R40, R7, R26, R31 ;  /* 0x0000001a07287223 */ /* 0x000fc6000000001f */
[-C--:B------:R-:W-:Y:S01]  /*2ca0*/  FFMA R30, R14, R27.reuse, R41 ;  /* 0x0000001b0e1e7223 */ /* 0x080fe20000000029 */
[----:B------:R-:W-:-:S05]  /*2cb0*/  FFMA R31, R15, R27, R40 ;  /* 0x0000001b0f1f7223 */ /* 0x000fca0000000028 */
[----:B------:R0:W-:Y:S04]  /*2cc0*/  STL.64 [R5+0x78], R30 ;  /* 0x0000781e05007387 */ /* 0x0001e80000100a00 */
[----:B0-----:R-:W2:Y:S01]  /*2cd0*/  LDL.64 R30, [R5+0x80] ;  /* 0x00008000051e7983 */ /* 0x001ea20000100a00 */
[-C--:B----4-:R-:W-:Y:S01]  /*2ce0*/  FFMA R33, R8, R26.reuse, R28 ;  /* 0x0000001a08217223 */ /* 0x090fe2000000001c */
[-C--:B------:R-:W-:Y:S01]  /*2cf0*/  FFMA R28, R9, R26.reuse, R29 ;  /* 0x0000001a091c7223 */ /* 0x080fe2000000001d */
[-C--:B---3--:R-:W-:Y:S01]  /*2d00*/  FFMA R29, R10, R26.reuse, R22 ;  /* 0x0000001a0a1d7223 */ /* 0x088fe20000000016 */
[-C--:B------:R-:W-:Y:S01]  /*2d10*/  FFMA R22, R11, R26.reuse, R23 ;  /* 0x0000001a0b167223 */ /* 0x080fe20000000017 */
[-C--:B-----5:R-:W-:Y:S01]  /*2d20*/  FFMA R23, R12, R26.reuse, R24 ;  /* 0x0000001a0c177223 */ /* 0x0a0fe20000000018 */
[----:B------:R-:W-:Y:S01]  /*2d30*/  FFMA R24, R13, R26, R25 ;  /* 0x0000001a0d187223 */ /* 0x000fe20000000019 */
[-C--:B------:R-:W-:Y:S01]  /*2d40*/  FFMA R32, R16, R27.reuse, R33 ;  /* 0x0000001b10207223 */ /* 0x080fe20000000021 */
[-C--:B------:R-:W-:Y:S01]  /*2d50*/  FFMA R33, R17, R27.reuse, R28 ;  /* 0x0000001b11217223 */ /* 0x080fe2000000001c */
[-C--:B------:R-:W-:Y:S01]  /*2d60*/  FFMA R36, R18, R27.reuse, R29 ;  /* 0x0000001b12247223 */ /* 0x080fe2000000001d */
[-C--:B------:R-:W-:Y:S01]  /*2d70*/  FFMA R37, R19, R27.reuse, R22 ;  /* 0x0000001b13257223 */ /* 0x080fe20000000016 */
[----:B------:R-:W3:Y:S01]  /*2d80*/  LDL.64 R28, [R5+0x170] ;  /* 0x00017000051c7983 */ /* 0x000ee20000100a00 */
[-C--:B------:R-:W-:Y:S01]  /*2d90*/  FFMA R26, R20, R27.reuse, R23 ;  /* 0x0000001b141a7223 */ /* 0x080fe20000000017 */
[----:B------:R-:W-:-:S02]  /*2da0*/  FFMA R27, R21, R27, R24 ;  /* 0x0000001b151b7223 */ /* 0x000fc40000000018 */
[----:B------:R-:W4:Y:S04]  /*2db0*/  LDL.64 R22, [R5+0x260] ;  /* 0x0002600005167983 */ /* 0x000f280000100a00 */
[----:B------:R-:W5:Y:S04]  /*2dc0*/  LDL.64 R24, [R5+0x350] ;  /* 0x0003500005187983 */ /* 0x000f680000100a00 */
[----:B------:R-:W-:Y:S04]  /*2dd0*/  STL.64 [R5+0x348], R26 ;  /* 0x0003481a05007387 */ /* 0x000fe80000100a00 */
[----:B------:R-:W2:Y:S04]  /*2de0*/  LDS.64 R26, [R39+0x400] ;  /* 0x00040000271a7984 */ /* 0x000ea80000000a00 */
[----:B------:R3:W-:Y:S04]  /*2df0*/  STL.64 [R5+0x168], R32 ;  /* 0x0001682005007387 */ /* 0x0007e80000100a00 */
[----:B------:R-:W-:Y:S01]  /*2e00*/  STL.64 [R5+0x258], R36 ;  /* 0x0002582405007387 */ /* 0x000fe20000100a00 */
[-C--:B--2---:R-:W-:Y:S01]  /*2e10*/  FFMA R41, R6, R26.reuse, R30 ;  /* 0x0000001a06297223 */ /* 0x084fe2000000001e */
[----:B------:R-:W-:-:S03]  /*2e20*/  FFMA R40, R7, R26, R31 ;  /* 0x0000001a07287223 */ /* 0x000fc6000000001f */
[-C--:B------:R-:W-:Y:S01]  /*2e30*/  FFMA R30, R14, R27.reuse, R41 ;  /* 0x0000001b0e1e7223 */ /* 0x080fe20000000029 */
[----:B------:R-:W-:-:S05]  /*2e40*/  FFMA R31, R15, R27, R40 ;  /* 0x0000001b0f1f7223 */ /* 0x000fca0000000028 */
[----:B------:R0:W-:Y:S01]  /*2e50*/  STL.64 [R5+0x80], R30 ;  /* 0x0000801e05007387 */ /* 0x0001e20000100a00 */
[-C--:B---3--:R-:W-:Y:S01]  /*2e60*/  FFMA R33, R8, R26.reuse, R28 ;  /* 0x0000001a08217223 */ /* 0x088fe2000000001c */
[-C--:B------:R-:W-:Y:S01]  /*2e70*/  FFMA R28, R9, R26.reuse, R29 ;  /* 0x0000001a091c7223 */ /* 0x080fe2000000001d */
[-C--:B----4-:R-:W-:Y:S01]  /*2e80*/  FFMA R29, R10, R26.reuse, R22 ;  /* 0x0000001a0a1d7223 */ /* 0x090fe20000000016 */
[-C--:B------:R-:W-:Y:S01]  /*2e90*/  FFMA R22, R11, R26.reuse, R23 ;  /* 0x0000001a0b167223 */ /* 0x080fe20000000017 */
[-C--:B------:R-:W-:Y:S01]  /*2ea0*/  FFMA R32, R16, R27.reuse, R33 ;  /* 0x0000001b10207223 */ /* 0x080fe20000000021 */
[----:B0-----:R-:W2:Y:S01]  /*2eb0*/  LDL.64 R30, [R5+0x88] ;  /* 0x00008800051e7983 */ /* 0x001ea20000100a00 */
[-C--:B-----5:R-:W-:Y:S01]  /*2ec0*/  FFMA R23, R12, R26.reuse, R24 ;  /* 0x0000001a0c177223 */ /* 0x0a0fe20000000018 */
[----:B------:R-:W-:Y:S01]  /*2ed0*/  FFMA R24, R13, R26, R25 ;  /* 0x0000001a0d187223 */ /* 0x000fe20000000019 */
        /* <DEDUP_REMOVED lines=11> */
[----:B------:R0:W-:Y:S01]  /*2f90*/  STL.64 [R5+0x260], R36 ;  /* 0x0002602405007387 */ /* 0x0001e20000100a00 */
[-C--:B--2---:R-:W-:Y:S01]  /*2fa0*/  FFMA R41, R6, R26.reuse, R30 ;  /* 0x0000001a06297223 */ /* 0x084fe2000000001e */
[-C--:B------:R-:W-:Y:S01]  /*2fb0*/  FFMA R40, R7, R26.reuse, R31 ;  /* 0x0000001a07287223 */ /* 0x080fe2000000001f */
[-C--:B---3--:R-:W-:Y:S01]  /*2fc0*/  FFMA R33, R8, R26.reuse, R28 ;  /* 0x0000001a08217223 */ /* 0x088fe2000000001c */
[-C--:B------:R-:W-:Y:S01]  /*2fd0*/  FFMA R28, R9, R26.reuse, R29 ;  /* 0x0000001a091c7223 */ /* 0x080fe2000000001d */
[-C--:B------:R-:W-:Y:S01]  /*2fe0*/  FFMA R30, R14, R27.reuse, R41 ;  /* 0x0000001b0e1e7223 */ /* 0x080fe20000000029 */
[-C--:B------:R-:W-:Y:S01]  /*2ff0*/  FFMA R31, R15, R27.reuse, R40 ;  /* 0x0000001b0f1f7223 */ /* 0x080fe20000000028 */
[-C--:B----4-:R-:W-:Y:S01]  /*3000*/  FFMA R29, R10, R26.reuse, R22 ;  /* 0x0000001a0a1d7223 */ /* 0x090fe20000000016 */
[-C--:B------:R-:W-:Y:S01]  /*3010*/  FFMA R22, R11, R26.reuse, R23 ;  /* 0x0000001a0b167223 */ /* 0x080fe20000000017 */
[-C--:B------:R-:W-:Y:S01]  /*3020*/  FFMA R32, R16, R27.reuse, R33 ;  /* 0x0000001b10207223 */ /* 0x080fe20000000021 */
[-C--:B-----5:R-:W-:Y:S01]  /*3030*/  FFMA R23, R12, R26.reuse, R24 ;  /* 0x0000001a0c177223 */ /* 0x0a0fe20000000018 */
[----:B------:R-:W-:Y:S01]  /*3040*/  FFMA R24, R13, R26, R25 ;  /* 0x0000001a0d187223 */ /* 0x000fe20000000019 */
[-C--:B------:R-:W-:Y:S01]  /*3050*/  FFMA R33, R17, R27.reuse, R28 ;  /* 0x0000001b11217223 */ /* 0x080fe2000000001c */
[-C--:B0-----:R-:W-:Y:S01]  /*3060*/  FFMA R36, R18, R27.reuse, R29 ;  /* 0x0000001b12247223 */ /* 0x081fe2000000001d */
[----:B------:R0:W-:Y:S01]  /*3070*/  STL.64 [R5+0x88], R30 ;  /* 0x0000881e05007387 */ /* 0x0001e20000100a00 */
[-C--:B------:R-:W-:Y:S01]  /*3080*/  FFMA R37, R19, R27.reuse, R22 ;  /* 0x0000001b13257223 */ /* 0x080fe20000000016 */
[----:B------:R-:W-:-:S02]  /*3090*/  FFMA R26, R20, R27, R23 ;  /* 0x0000001b141a7223 */ /* 0x000fc40000000017 */
[----:B------:R-:W2:Y:S01]  /*30a0*/  LDL.64 R28, [R5+0x180] ;  /* 0x00018000051c7983 */ /* 0x000ea20000100a00 */
[----:B------:R-:W-:-:S03]  /*30b0*/  FFMA R27, R21, R27, R24 ;  /* 0x0000001b151b7223 */ /* 0x000fc60000000018 */
[----:B------:R-:W3:Y:S04]  /*30c0*/  LDL.64 R22, [R5+0x270] ;  /* 0x0002700005167983 */ /* 0x000ee80000100a00 */
[----:B0-----:R-:W4:Y:S04]  /*30d0*/  LDL.64 R30, [R5+0x90] ;  /* 0x00009000051e7983 */ /* 0x001f280000100a00 */
        /* <DEDUP_REMOVED lines=9> */
[-C--:B----4-:R-:W-:Y:S01]  /*3170*/  FFMA R41, R6, R26.reuse, R30 ;  /* 0x0000001a06297223 */ /* 0x090fe2000000001e */
[-C--:B------:R-:W-:Y:S01]  /*3180*/  FFMA R40, R7, R26.reuse, R31 ;  /* 0x0000001a07287223 */ /* 0x080fe2000000001f */
[----:B-----5:R-:W-:-:S02]  /*3190*/  FFMA R23, R12, R26, R24 ;  /* 0x0000001a0c177223 */ /* 0x020fc40000000018 */
[-C--:B------:R-:W-:Y:S01]  /*31a0*/  FFMA R30, R14, R27.reuse, R41 ;  /* 0x0000001b0e1e7223 */ /* 0x080fe20000000029 */
[-C--:B------:R-:W-:Y:S01]  /*31b0*/  FFMA R31, R15, R27.reuse, R40 ;  /* 0x0000001b0f1f7223 */ /* 0x080fe20000000028 */
[----:B------:R-:W-:Y:S01]  /*31c0*/  FFMA R24, R13, R26, R25 ;  /* 0x0000001a0d187223 */ /* 0x000fe20000000019 */
[-C--:B------:R-:W-:Y:S01]  /*31d0*/  FFMA R32, R16, R27.reuse, R33 ;  /* 0x0000001b10207223 */ /* 0x080fe20000000021 */
[-C--:B------:R-:W-:Y:S01]  /*31e0*/  FFMA R33, R17, R27.reuse, R28 ;  /* 0x0000001b11217223 */ /* 0x080fe2000000001c */
[-C--:B0-----:R-:W-:Y:S01]  /*31f0*/  FFMA R36, R18, R27.reuse, R29 ;  /* 0x0000001b12247223 */ /* 0x081fe2000000001d */
[-C--:B------:R-:W-:Y:S01]  /*3200*/  FFMA R37, R19, R27.reuse, R22 ;  /* 0x0000001b13257223 */ /* 0x080fe20000000016 */
[-C--:B------:R-:W-:Y:S01]  /*3210*/  FFMA R26, R20, R27.reuse, R23 ;  /* 0x0000001b141a7223 */ /* 0x080fe20000000017 */
[----:B------:R0:W-:Y:S01]  /*3220*/  STL.64 [R5+0x90], R30 ;  /* 0x0000901e05007387 */ /* 0x0001e20000100a00 */
[----:B------:R-:W-:-:S03]  /*3230*/  FFMA R27, R21, R27, R24 ;  /* 0x0000001b151b7223 */ /* 0x000fc60000000018 */
[----:B------:R-:W2:Y:S04]  /*3240*/  LDL.64 R28, [R5+0x188] ;  /* 0x00018800051c7983 */ /* 0x000ea80000100a00 */
[----:B------:R-:W3:Y:S04]  /*3250*/  LDL.64 R24, [R5+0x278] ;  /* 0x0002780005187983 */ /* 0x000ee80000100a00 */
[----:B0-----:R-:W4:Y:S04]  /*3260*/  LDL.64 R30, [R5+0x98] ;  /* 0x00009800051e7983 */ /* 0x001f280000100a00 */
[----:B------:R-:W5:Y:S04]  /*3270*/  LDL.64 R22, [R5+0x368] ;  /* 0x0003680005167983 */ /* 0x000f680000100a00 */
[----:B------:R-:W-:Y:S04]  /*3280*/  STL.64 [R5+0x360], R26 ;  /* 0x0003601a05007387 */ /* 0x000fe80000100a00 */
[----:B------:R-:W2:Y:S04]  /*3290*/  LDS.64 R26, [R39+0x4c0] ;  /* 0x0004c000271a7984 */ /* 0x000ea80000000a00 */
[----:B------:R-:W-:Y:S04]  /*32a0*/  STL.64 [R5+0x180], R32 ;  /* 0x0001802005007387 */ /* 0x000fe80000100a00 */
[----:B------:R2:W-:Y:S01]  /*32b0*/  STL.64 [R5+0x270], R36 ;  /* 0x0002702405007387 */ /* 0x0005e20000100a00 */
[----:B------:R-:W-:-:S04]  /*32c0*/  IADD3 R4, PT, PT, R4, 0x1, RZ ;  /* 0x0000000104047810 */ /* 0x000fc80007ffe0ff */
[----:B------:R-:W-:Y:S01]  /*32d0*/  ISETP.NE.AND P1, PT, R4, 0x3, PT ;  /* 0x000000030400780c */ /* 0x000fe20003f25270 */
[-C--:B--2---:R-:W-:Y:S01]  /*32e0*/  FFMA R37, R8, R26.reuse, R28 ;  /* 0x0000001a08257223 */ /* 0x084fe2000000001c */
[-C--:B------:R-:W-:Y:S01]  /*32f0*/  FFMA R32, R9, R26.reuse, R29 ;  /* 0x0000001a09207223 */ /* 0x080fe2000000001d */
[-C--:B---3--:R-:W-:Y:S01]  /*3300*/  FFMA R29, R10, R26.reuse, R24 ;  /* 0x0000001a0a1d7223 */ /* 0x088fe20000000018 */
[-C--:B------:R-:W-:Y:S01]  /*3310*/  FFMA R28, R11, R26.reuse, R25 ;  /* 0x0000001a0b1c7223 */ /* 0x080fe20000000019 */
[-C--:B----4-:R-:W-:Y:S01]  /*3320*/  FFMA R41, R6, R26.reuse, R30 ;  /* 0x0000001a06297223 */ /* 0x090fe2000000001e */
[-C--:B------:R-:W-:Y:S01]  /*3330*/  FFMA R40, R7, R26.reuse, R31 ;  /* 0x0000001a07287223 */ /* 0x080fe2000000001f */
[-C--:B-----5:R-:W-:Y:S01]  /*3340*/  FFMA R33, R12, R26.reuse, R22 ;  /* 0x0000001a0c217223 */ /* 0x0a0fe20000000016 */
[----:B------:R-:W-:Y:S01]  /*3350*/  FFMA R36, R13, R26, R23 ;  /* 0x0000001a0d247223 */ /* 0x000fe20000000017 */
[-C--:B------:R-:W-:Y:S01]  /*3360*/  FFMA R30, R14, R27.reuse, R41 ;  /* 0x0000001b0e1e7223 */ /* 0x080fe20000000029 */
[-C--:B------:R-:W-:Y:S01]  /*3370*/  FFMA R31, R15, R27.reuse, R40 ;  /* 0x0000001b0f1f7223 */ /* 0x080fe20000000028 */
[-C--:B------:R-:W-:Y:S01]  /*3380*/  FFMA R24, R16, R27.reuse, R37 ;  /* 0x0000001b10187223 */ /* 0x080fe20000000025 */
[-C--:B------:R-:W-:Y:S01]  /*3390*/  FFMA R25, R17, R27.reuse, R32 ;  /* 0x0000001b11197223 */ /* 0x080fe20000000020 */
[-C--:B------:R-:W-:Y:S01]  /*33a0*/  FFMA R22, R18, R27.reuse, R29 ;  /* 0x0000001b12167223 */ /* 0x080fe2000000001d */
[-C--:B------:R-:W-:Y:S01]  /*33b0*/  FFMA R23, R19, R27.reuse, R28 ;  /* 0x0000001b13177223 */ /* 0x080fe2000000001c */
[-C--:B------:R-:W-:Y:S01]  /*33c0*/  FFMA R26, R20, R27.reuse, R33 ;  /* 0x0000001b141a7223 */ /* 0x080fe20000000021 */
[----:B------:R-:W-:Y:S01]  /*33d0*/  FFMA R27, R21, R27, R36 ;  /* 0x0000001b151b7223 */ /* 0x000fe20000000024 */
[----:B------:R0:W-:Y:S04]  /*33e0*/  STL.64 [R5+0x98], R30 ;  /* 0x0000981e05007387 */ /* 0x0001e80000100a00 */
[----:B------:R0:W-:Y:S04]  /*33f0*/  STL.64 [R5+0x188], R24 ;  /* 0x0001881805007387 */ /* 0x0001e80000100a00 */
[----:B------:R0:W-:Y:S04]  /*3400*/  STL.64 [R5+0x278], R22 ;  /* 0x0002781605007387 */ /* 0x0001e80000100a00 */
[----:B------:R0:W-:Y:S01]  /*3410*/  STL.64 [R5+0x368], R26 ;  /* 0x0003681a05007387 */ /* 0x0001e20000100a00 */
[----:B------:R-:W-:Y:S05]  /*3420*/  @P1 BRA `(.L_x_0) ;  /* 0xffffffec00bc1947 */ /* 0x000fea000383ffff */
[----:B------:R-:W-:-:S04]  /*3430*/  IADD3 R2, PT, PT, R2, 0x1, RZ ;  /* 0x0000000102027810 */ /* 0x000fc80007ffe0ff */
[----:B------:R-:W-:-:S13]  /*3440*/  ISETP.NE.AND P1, PT, R2, 0x8, PT ;  /* 0x000000080200780c */ /* 0x000fda0003f25270 */
[----:B------:R-:W-:Y:S05]  /*3450*/  @P1 BRA `(.L_x_1) ;  /* 0xffffffec00601947 */ /* 0x000fea000383ffff */
[----:B------:R-:W-:Y:S05]  /*3460*/  @P0 BRA `(.L_x_2) ;  /* 0xffffffd000140947 */ /* 0x000fea000383ffff */
[----:B------:R-:W1:Y:S01]  /*3470*/  S2R R10, SR_CTAID.X ;  /* 0x00000000000a7919 */ /* 0x000e620000002500 */
[----:B------:R-:W2:Y:S01]  /*3480*/  LDC.64 R8, c[0x0][0x398] ;  /* 0x0000e600ff087b82 */ /* 0x000ea20000000a00 */
[----:B------:R-:W3:Y:S07]  /*3490*/  S2R R12, SR_TID.X ;  /* 0x00000000000c7919 */ /* 0x000eee0000002100 */
[----:B------:R-:W4:Y:S01]  /*34a0*/  LDC.64 R32, c[0x0][0x390] ;  /* 0x0000e400ff207b82 */ /* 0x000f220000000a00 */
[----:B-1----:R-:W-:-:S02]  /*34b0*/  SHF.L.U32 R0, R10, 0x6, RZ ;  /* 0x000000060a007819 */ /* 0x002fc400000006ff */
[----:B---3--:R-:W-:Y:S02]  /*34c0*/  SHF.L.U32 R11, R12, 0x1, RZ ;  /* 0x000000010c0b7819 */ /* 0x008fe400000006ff */
[----:B------:R-:W-:-:S04]  /*34d0*/  LOP3.LUT R0, R0, 0x40, RZ, 0xc0, !PT ;  /* 0x0000004000007812 */ /* 0x000fc800078ec0ff */
[----:B------:R-:W-:-:S05]  /*34e0*/  LOP3.LUT R11, R0, 0xe, R11, 0xf8, !PT ;  /* 0x0000000e000b7812 */ /* 0x000fca00078ef80b */
[----:B--2---:R-:W-:-:S05]  /*34f0*/  IMAD.WIDE.U32 R8, R11, 0x4, R8 ;  /* 0x000000040b087825 */ /* 0x004fca00078e0008 */
[----:B------:R1:W5:Y:S04]  /*3500*/  LDG.E.CONSTANT R29, desc[UR8][R8.64] ;  /* 0x00000008081d7981 */ /* 0x000368000c1e9900 */
[----:B------:R1:W5:Y:S04]  /*3510*/  LDG.E.CONSTANT R3, desc[UR8][R8.64+0x40] ;  /* 0x0000400808037981 */ /* 0x000368000c1e9900 */
[----:B0-----:R1:W5:Y:S04]  /*3520*/  LDG.E.CONSTANT R5, desc[UR8][R8.64+0x80] ;  /* 0x0000800808057981 */ /* 0x001368000c1e9900 */
[----:B------:R1:W5:Y:S04]  /*3530*/  LDG.E.CONSTANT R7, desc[UR8][R8.64+0xc0] ;  /* 0x0000c00808077981 */ /* 0x000368000c1e9900 */
[----:B------:R1:W5:Y:S04]  /*3540*/  LDG.E.CONSTANT R0, desc[UR8][R8.64+0x4] ;  /* 0x0000040808007981 */ /* 0x000368000c1e9900 */
[----:B------:R1:W5:Y:S04]  /*3550*/  LDG.E.CONSTANT R2, desc[UR8][R8.64+0x44] ;  /* 0x0000440808027981 */ /* 0x000368000c1e9900 */
[----:B------:R1:W5:Y:S04]  /*3560*/  LDG.E.CONSTANT R4, desc[UR8][R8.64+0x84] ;  /* 0x0000840808047981 */ /* 0x000368000c1e9900 */
[----:B------:R1:W5:Y:S01]  /*3570*/  LDG.E.CONSTANT R6, desc[UR8][R8.64+0xc4] ;  /* 0x0000c40808067981 */ /* 0x000362000c1e9900 */
[----:B------:R-:W-:Y:S01]  /*3580*/  SHF.R.U32.HI R13, RZ, 0x3, R12 ;  /* 0x00000003ff0d7819 */ /* 0x000fe2000001160c */
[----:B------:R-:W-:Y:S01]  /*3590*/  HFMA2 R23, -RZ, RZ, 0, 0 ;  /* 0x00000000ff177431 */ /* 0x000fe200000001ff */
[--C-:B------:R-:W-:Y:S01]  /*35a0*/  SHF.R.U32.HI R28, RZ, 0x3, R10.reuse ;  /* 0x00000003ff1c7819 */ /* 0x100fe2000001160a */
[----:B------:R-:W-:Y:S01]  /*35b0*/  UPLOP3.LUT UP0, UPT, UPT, UPT, UPT, 0x80, 0x8 ;  /* 0x000000000008789c */ /* 0x000fe20003f0f070 */
[----:B------:R-:W-:-:S02]  /*35c0*/  SHF.R.U32.HI R10, RZ, 0x1, R10 ;  /* 0x00000001ff0a7819 */ /* 0x000fc4000001160a */
[----:B------:R-:W-:Y:S02]  /*35d0*/  LEA R28, R28, R13, 0x1 ;  /* 0x0000000d1c1c7211 */ /* 0x000fe400078e08ff */
[----:B------:R-:W-:-:S03]  /*35e0*/  LOP3.LUT R13, R10, 0x3, RZ, 0xc0, !PT ;  /* 0x000000030a0d7812 */ /* 0x000fc600078ec0ff */
[----:B------:R-:W-:-:S04]  /*35f0*/  IMAD R28, R28, 0x3c00, R11 ;  /* 0x00003c001c1c7824 */ /* 0x000fc800078e020b */
[----:B-1--4-:R-:W-:-:S07]  /*3600*/  IMAD R28, R13, 0x780, R28 ;  /* 0x000007800d1c7824 */ /* 0x012fce00078e021c */
.L_x_3:
[----:B------:R-:W-:-:S05]  /*3610*/  IMAD R30, R23, 0x1e, RZ ;  /* 0x0000001e171e7824 */ /* 0x000fca00078e02ff */
[----:B------:R-:W-:-:S05]  /*3620*/  LEA R30, R30, R1, 0x2 ;  /* 0x000000011e1e7211 */ /* 0x000fca00078e10ff */
[----:B0-----:R-:W2:Y:S04]  /*3630*/  LDL.64 R8, [R30] ;  /* 0x000000001e087983 */ /* 0x001ea80000100a00 */
[----:B------:R-:W3:Y:S04]  /*3640*/  LDL.64 R12, [R30+0xf0] ;  /* 0x0000f0001e0c7983 */ /* 0x000ee80000100a00 */
[----:B------:R-:W4:Y:S04]  /*3650*/  LDL.64 R10, [R30+0x1e0] ;  /* 0x0001e0001e0a7983 */ /* 0x000f280000100a00 */
[----:B------:R-:W4:Y:S04]  /*3660*/  LDL.64 R14, [R30+0x2d0] ;  /* 0x0002d0001e0e7983 */ /* 0x000f280000100a00 */
[----:B------:R-:W4:Y:S04]  /*3670*/  LDL.64 R16, [R30+0x8] ;  /* 0x000008001e107983 */ /* 0x000f280000100a00 */
[----:B------:R-:W4:Y:S04]  /*3680*/  LDL.64 R24, [R30+0xf8] ;  /* 0x0000f8001e187983 */ /* 0x000f280000100a00 */
[----:B------:R-:W4:Y:S04]  /*3690*/  LDL.64 R26, [R30+0x1e8] ;  /* 0x0001e8001e1a7983 */ /* 0x000f280000100a00 */
[----:B------:R-:W4:Y:S04]  /*36a0*/  LDL.64 R18, [R30+0x2d8] ;  /* 0x0002d8001e127983 */ /* 0x000f280000100a00 */
[----:B------:R-:W4:Y:S01]  /*36b0*/  LDL.64 R20, [R30+0x10] ;  /* 0x000010001e147983 */ /* 0x000f220000100a00 */
[----:B------:R-:W-:-:S03]  /*36c0*/  IMAD R35, R23, 0x1e00, R28 ;  /* 0x00001e0017237824 */ /* 0x000fc600078e021c */
[----:B------:R-:W4:Y:S01]  /*36d0*/  LDL.64 R22, [R30+0x1f0] ;  /* 0x0001f0001e167983 */ /* 0x000f220000100a00 */
[----:B--2--5:R-:W-:Y:S01]  /*36e0*/  FADD R8, R29, R8 ;  /* 0x000000081d087221 */ /* 0x024fe20000000000 */
[----:B------:R-:W-:-:S04]  /*36f0*/  FADD R9, R0, R9 ;  /* 0x0000000900097221 */ /* 0x000fc80000000000 */
[----:B------:R-:W-:Y:S02]  /*3700*/  FMNMX R31, RZ, R8, !PT ;  /* 0x00000008ff1f7209 */ /* 0x000fe40007800000 */
[----:B------:R-:W-:Y:S02]  /*3710*/  FMNMX R41, RZ, R9, !PT ;  /* 0x00000009ff297209 */ /* 0x000fe40007800000 */
[----:B------:R-:W2:Y:S01]  /*3720*/  LDL.64 R8, [R30+0x100] ;  /* 0x000100001e087983 */ /* 0x000ea20000100a00 */
[----:B---3--:R-:W-:Y:S01]  /*3730*/  FADD R12, R3, R12 ;  /* 0x0000000c030c7221 */ /* 0x008fe20000000000 */
[----:B----4-:R-:W-:Y:S01]  /*3740*/  FADD R10, R5, R10 ;  /* 0x0000000a050a7221 */ /* 0x010fe20000000000 */
[----:B------:R-:W-:-:S04]  /*3750*/  IMAD.WIDE.U32 R34, R35, 0x4, R32 ;  /* 0x0000000423227825 */ /* 0x000fc800078e0020 */
[----:B------:R-:W-:Y:S01]  /*3760*/  FADD R13, R2, R13 ;  /* 0x0000000d020d7221 */ /* 0x000fe20000000000 */
[----:B------:R-:W-:Y:S01]  /*3770*/  FMNMX R37, RZ, R12, !PT ;  /* 0x0000000cff257209 */ /* 0x000fe20007800000 */
[----:B------:R-:W-:Y:S01]  /*3780*/  FADD R12, R4, R11 ;  /* 0x0000000b040c7221 */ /* 0x000fe20000000000 */
[----:B------:R-:W-:Y:S01]  /*3790*/  FMNMX R39, RZ, R10, !PT ;  /* 0x0000000aff277209 */ /* 0x000fe20007800000 */
[----:B------:R-:W-:Y:S01]  /*37a0*/  FADD R14, R7, R14 ;  /* 0x0000000e070e7221 */ /* 0x000fe20000000000 */
[----:B------:R-:W3:Y:S01]  /*37b0*/  LDL.64 R10, [R30+0x2e0] ;  /* 0x0002e0001e0a7983 */ /* 0x000ee20000100a00 */
[----:B------:R-:W-:Y:S01]  /*37c0*/  FADD R15, R6, R15 ;  /* 0x0000000f060f7221 */ /* 0x000fe20000000000 */
[----:B------:R-:W-:Y:S01]  /*37d0*/  FADD R16, R29, R16 ;  /* 0x000000101d107221 */ /* 0x000fe20000000000 */
[----:B------:R-:W-:Y:S01]  /*37e0*/  FADD R17, R0, R17 ;  /* 0x0000001100117221 */ /* 0x000fe20000000000 */
[----:B------:R0:W-:Y:S01]  /*37f0*/  STG.E desc[UR8][R34.64], R31 ;  /* 0x0000001f22007986 */ /* 0x0001e2000c101908 */
[----:B------:R-:W-:-:S03]  /*3800*/  FMNMX R43, RZ, R13, !PT ;  /* 0x0000000dff2b7209 */ /* 0x000fc60007800000 */
[----:B------:R1:W-:Y:S01]  /*3810*/  STG.E desc[UR8][R34.64+0x4], R41 ;  /* 0x0000042922007986 */ /* 0x0003e2000c101908 */
[----:B------:R-:W-:-:S03]  /*3820*/  FMNMX R17, RZ, R17, !PT ;  /* 0x00000011ff117209 */ /* 0x000fc60007800000 */
[----:B------:R4:W-:Y:S01]  /*3830*/  STG.E desc[UR8][R34.64+0x80], R39 ;  /* 0x0000802722007986 */ /* 0x0009e2000c101908 */
[----:B0-----:R-:W-:Y:S02]  /*3840*/  FMNMX R31, RZ, R14, !PT ;  /* 0x0000000eff1f7209 */ /* 0x001fe40007800000 */
[----:B-1----:R-:W-:Y:S01]  /*3850*/  FMNMX R41, RZ, R16, !PT ;  /* 0x00000010ff297209 */ /* 0x002fe20007800000 */
[----:B------:R-:W-:Y:S01]  /*3860*/  FADD R16, R2, R25 ;  /* 0x0000001902107221 */ /* 0x000fe20000000000 */
[----:B----4-:R-:W-:Y:S02]  /*3870*/  FMNMX R39, RZ, R15, !PT ;  /* 0x0000000fff277209 */ /* 0x010fe40007800000 */
[----:B------:R-:W4:Y:S01]  /*3880*/  LDL.64 R14, [R30+0x108] ;  /* 0x000108001e0e7983 */ /* 0x000f220000100a00 */
[----:B------:R-:W-:Y:S01]  /*3890*/  FADD R24, R3, R24 ;  /* 0x0000001803187221 */ /* 0x000fe20000000000 */
[----:B------:R-:W-:Y:S02]  /*38a0*/  FADD R26, R5, R26 ;  /* 0x0000001a051a7221 */ /* 0x000fe40000000000 */
[----:B------:R0:W-:Y:S01]  /*38b0*/  STG.E desc[UR8][R34.64+0x40], R37 ;  /* 0x0000402522007986 */ /* 0x0001e2000c101908 */
[----:B------:R-:W-:-:S03]  /*38c0*/  FADD R27, R4, R27 ;  /* 0x0000001b041b7221 */ /* 0x000fc60000000000 */
[----:B------:R1:W-:Y:S01]  /*38d0*/  STG.E desc[UR8][R34.64+0x44], R43 ;  /* 0x0000442b22007986 */ /* 0x0003e2000c101908 */
[----:B------:R-:W-:Y:S01]  /*38e0*/  FADD R18, R7, R18 ;  /* 0x0000001207127221 */ /* 0x000fe20000000000 */
[----:B------:R-:W-:Y:S02]  /*38f0*/  FADD R19, R6, R19 ;  /* 0x0000001306137221 */ /* 0x000fe40000000000 */
[----:B------:R1:W-:Y:S01]  /*3900*/  STG.E desc[UR8][R34.64+0x204], R17 ;  /* 0x0002041122007986 */ /* 0x0003e2000c101908 */
[----:B0-----:R-:W-:-:S03]  /*3910*/  FMNMX R37, RZ, R12, !PT ;  /* 0x0000000cff257209 */ /* 0x001fc60007800000 */
[----:B------:R-:W4:Y:S01]  /*3920*/  LDL.64 R12, [R30+0x18] ;  /* 0x000018001e0c7983 */ /* 0x000f220000100a00 */
[----:B-1----:R-:W-:-:S03]  /*3930*/  FMNMX R43, RZ, R16, !PT ;  /* 0x00000010ff2b7209 */ /* 0x002fc60007800000 */
[----:B------:R-:W4:Y:S01]  /*3940*/  LDL.64 R16, [R30+0x1f8] ;  /* 0x0001f8001e107983 */ /* 0x000f220000100a00 */
[----:B------:R-:W-:Y:S01]  /*3950*/  FMNMX R25, RZ, R24, !PT ;  /* 0x00000018ff197209 */ /* 0x000fe20007800000 */
[----:B------:R-:W-:Y:S02]  /*3960*/  FADD R20, R29, R20 ;  /* 0x000000141d147221 */ /* 0x000fe40000000000 */
[----:B------:R0:W-:Y:S01]  /*3970*/  STG.E desc[UR8][R34.64+0xc0], R31 ;  /* 0x0000c01f22007986 */ /* 0x0001e2000c101908 */
[----:B------:R-:W-:-:S03]  /*3980*/  FADD R21, R0, R21 ;  /* 0x0000001500157221 */ /* 0x000fc60000000000 */
[----:B------:R1:W-:Y:S04]  /*3990*/  STG.E desc[UR8][R34.64+0xc4], R39 ;  /* 0x0000c42722007986 */ /* 0x0003e8000c101908 */
[----:B------:R1:W-:Y:S04]  /*39a0*/  STG.E desc[UR8][R34.64+0x84], R37 ;  /* 0x0000842522007986 */ /* 0x0003e8000c101908 */
[----:B------:R1:W-:Y:S01]  /*39b0*/  STG.E desc[UR8][R34.64+0x200], R41 ;  /* 0x0002002922007986 */ /* 0x0003e2000c101908 */
[----:B0-----:R-:W-:Y:S02]  /*39c0*/  FMNMX R31, RZ, R26, !PT ;  /* 0x0000001aff1f7209 */ /* 0x001fe40007800000 */
[----:B-1----:R-:W-:-:S02]  /*39d0*/  FMNMX R39, RZ, R27, !PT ;  /* 0x0000001bff277209 */ /* 0x002fc40007800000 */
[----:B------:R-:W4:Y:S01]  /*39e0*/  LDL.64 R26, [R30+0x2e8] ;  /* 0x0002e8001e1a7983 */ /* 0x000f220000100a00 */
[----:B------:R-:W-:Y:S02]  /*39f0*/  FMNMX R37, RZ, R18, !PT ;  /* 0x00000012ff257209 */ /* 0x000fe40007800000 */
[----:B------:R-:W-:Y:S02]  /*3a00*/  FMNMX R41, RZ, R19, !PT ;  /* 0x00000013ff297209 */ /* 0x000fe40007800000 */
[----:B------:R-:W4:Y:S01]  /*3a10*/  LDL.64 R18, [R30+0x20] ;  /* 0x000020001e127983 */ /* 0x000f220000100a00 */
[----:B------:R-:W-:-:S03]  /*3a20*/  FADD R22, R5, R22 ;  /* 0x0000001605167221 */ /* 0x000fc60000000000 */
[----:B------:R0:W-:Y:S04]  /*3a30*/  STG.E desc[UR8][R34.64+0x240], R25 ;  /* 0x0002401922007986 */ /* 0x0001e8000c101908 */
[----:B------:R1:W-:Y:S04]  /*3a40*/  STG.E desc[UR8][R34.64+0x244], R43 ;  /* 0x0002442b22007986 */ /* 0x0003e8000c101908 */
[----:B------:R-:W-:Y:S04]  /*3a50*/  STG.E desc[UR8][R34.64+0x280], R31 ;  /* 0x0002801f22007986 */ /* 0x000fe8000c101908 */
[----:B------:R-:W-:Y:S01]  /*3a60*/  STG.E desc[UR8][R34.64+0x2c4], R41 ;  /* 0x0002c42922007986 */ /* 0x000fe2000c101908 */
[----:B0-----:R-:W-:-:S02]  /*3a70*/  FMNMX R25, RZ, R20, !PT ;  /* 0x00000014ff197209 */ /* 0x001fc40007800000 */
[----:B-1----:R-:W-:Y:S02]  /*3a80*/  FMNMX R43, RZ, R21, !PT ;  /* 0x00000015ff2b7209 */ /* 0x002fe40007800000 */
[----:B------:R-:W4:Y:S01]  /*3a90*/  LDL.64 R20, [R30+0x110] ;  /* 0x000110001e147983 */ /* 0x000f220000100a00 */
[----:B------:R-:W-:-:S03]  /*3aa0*/  FADD R24, R4, R23 ;  /* 0x0000001704187221 */ /* 0x000fc60000000000 */
[----:B------:R0:W-:Y:S04]  /*3ab0*/  STG.E desc[UR8][R34.64+0x2c0], R37 ;  /* 0x0002c02522007986 */ /* 0x0001e8000c101908 */
[----:B------:R1:W-:Y:S01]  /*3ac0*/  STG.E desc[UR8][R34.64+0x404], R43 ;  /* 0x0004042b22007986 */ /* 0x0003e2000c101908 */
[----:B0-----:R-:W-:-:S03]  /*3ad0*/  FMNMX R37, RZ, R22, !PT ;  /* 0x00000016ff257209 */ /* 0x001fc60007800000 */
[----:B------:R-:W4:Y:S01]  /*3ae0*/  LDL.64 R22, [R30+0x2f0] ;  /* 0x0002f0001e167983 */ /* 0x000f220000100a00 */
[----:B-1----:R-:W-:-:S03]  /*3af0*/  FMNMX R43, RZ, R24, !PT ;  /* 0x00000018ff2b7209 */ /* 0x002fc60007800000 */
[----:B------:R0:W-:Y:S04]  /*3b00*/  STG.E desc[UR8][R34.64+0x400], R25 ;  /* 0x0004001922007986 */ /* 0x0001e8000c101908 */
[----:B0-----:R-:W4:Y:S01]  /*3b10*/  LDL.64 R24, [R30+0x28] ;  /* 0x000028001e187983 */ /* 0x001f220000100a00 */
[----:B--2---:R-:W-:Y:S01]  /*3b20*/  FADD R8, R3, R8 ;  /* 0x0000000803087221 */ /* 0x004fe20000000000 */
[----:B------:R-:W-:-:S04]  /*3b30*/  FADD R9, R2, R9 ;  /* 0x0000000902097221 */ /* 0x000fc80000000000 */
[----:B------:R-:W-:Y:S02]  /*3b40*/  FMNMX R31, RZ, R8, !PT ;  /* 0x00000008ff1f7209 */ /* 0x000fe40007800000 */
[----:B------:R-:W-:Y:S02]  /*3b50*/  FMNMX R41, RZ, R9, !PT ;  /* 0x00000009ff297209 */ /* 0x000fe40007800000 */
[----:B------:R-:W2:Y:S01]  /*3b60*/  LDL.64 R8, [R30+0x200] ;  /* 0x000200001e087983 */ /* 0x000ea20000100a00 */
[----:B---3--:R-:W-:Y:S01]  /*3b70*/  FADD R10, R7, R10 ;  /* 0x0000000a070a7221 */ /* 0x008fe20000000000 */
[----:B------:R-:W-:Y:S02]  /*3b80*/  FADD R11, R6, R11 ;  /* 0x0000000b060b7221 */ /* 0x000fe40000000000 */
[----:B------:R0:W-:Y:S04]  /*3b90*/  STG.E desc[UR8][R34.64+0x284], R39 ;  /* 0x0002842722007986 */ /* 0x0001e8000c101908 */
[----:B------:R1:W-:Y:S01]  /*3ba0*/  STG.E desc[UR8][R34.64+0x440], R31 ;  /* 0x0004401f22007986 */ /* 0x0003e2000c101908 */
[----:B0-----:R-:W-:-:S02]  /*3bb0*/  FMNMX R39, RZ, R10, !PT ;  /* 0x0000000aff277209 */ /* 0x001fc40007800000 */
[----:B-1----:R-:W-:-:S03]  /*3bc0*/  FMNMX R31, RZ, R11, !PT ;  /* 0x0000000bff1f7209 */ /* 0x002fc60007800000 */
[----:B------:R0:W-:Y:S01]  /*3bd0*/  STG.E desc[UR8][R34.64+0x4c0], R39 ;  /* 0x0004c02722007986 */ /* 0x0001e2000c101908 */
[----:B----4-:R-:W-:Y:S01]  /*3be0*/  FADD R14, R3, R14 ;  /* 0x0000000e030e7221 */ /* 0x010fe20000000000 */
[----:B------:R-:W-:Y:S02]  /*3bf0*/  FADD R15, R2, R15 ;  /* 0x0000000f020f7221 */ /* 0x000fe40000000000 */
[----:B------:R-:W-:Y:S02]  /*3c00*/  STG.E desc[UR8][R34.64+0x444], R41 ;  /* 0x0004442922007986 */ /* 0x000fe4000c101908 */
[----:B0-----:R-:W-:Y:S02]  /*3c10*/  FMNMX R39, RZ, R14, !PT ;  /* 0x0000000eff277209 */ /* 0x001fe40007800000 */
[----:B------:R0:W-:Y:S01]  /*3c20*/  STG.E desc[UR8][R34.64+0x480], R37 ;  /* 0x0004802522007986 */ /* 0x0001e2000c101908 */
[----:B------:R-:W-:-:S03]  /*3c30*/  FMNMX R15, RZ, R15, !PT ;  /* 0x0000000fff0f7209 */ /* 0x000fc60007800000 */
[----:B------:R1:W-:Y:S04]  /*3c40*/  STG.E desc[UR8][R34.64+0x4c4], R31 ;  /* 0x0004c41f22007986 */ /* 0x0003e8000c101908 */
[----:B------:R-:W3:Y:S01]  /*3c50*/  LDL.64 R10, [R30+0x118] ;  /* 0x000118001e0a7983 */ /* 0x000ee20000100a00 */
[----:B------:R-:W-:Y:S01]  /*3c60*/  FADD R12, R29, R12 ;  /* 0x0000000c1d0c7221 */ /* 0x000fe20000000000 */
[----:B------:R-:W-:Y:S01]  /*3c70*/  FADD R13, R0, R13 ;  /* 0x0000000d000d7221 */ /* 0x000fe20000000000 */
[----:B------:R-:W-:Y:S01]  /*3c80*/  FADD R14, R4, R17 ;  /* 0x00000011040e7221 */ /* 0x000fe20000000000 */
[----:B------:R-:W-:Y:S02]  /*3c90*/  FADD R16, R5, R16 ;  /* 0x0000001005107221 */ /* 0x000fe40000000000 */
[----:B0-----:R-:W-:-:S02]  /*3ca0*/  FMNMX R37, RZ, R12, !PT ;  /* 0x0000000cff257209 */ /* 0x001fc40007800000 */
[----:B------:R-:W-:Y:S02]  /*3cb0*/  FMNMX R41, RZ, R13, !PT ;  /* 0x0000000dff297209 */ /* 0x000fe40007800000 */
[----:B-1----:R-:W-:Y:S01]  /*3cc0*/  FMNMX R31, RZ, R14, !PT ;  /* 0x0000000eff1f7209 */ /* 0x002fe20007800000 */
[----:B------:R-:W4:Y:S01]  /*3cd0*/  LDL.64 R12, [R30+0x208] ;  /* 0x000208001e0c7983 */ /* 0x000f220000100a00 */
[----:B------:R-:W-:-:S03]  /*3ce0*/  FMNMX R17, RZ, R16, !PT ;  /* 0x00000010ff117209 */ /* 0x000fc60007800000 */
[----:B------:R0:W-:Y:S04]  /*3cf0*/  STG.E desc[UR8][R34.64+0x600], R37 ;  /* 0x0006002522007986 */ /* 0x0001e8000c101908 */
[----:B------:R1:W-:Y:S01]  /*3d00*/  STG.E desc[UR8][R34.64+0x640], R39 ;  /* 0x0006402722007986 */ /* 0x0003e2000c101908 */
[----:B------:R-:W-:Y:S01]  /*3d10*/  FADD R14, R6, R27 ;  /* 0x0000001b060e7221 */ /* 0x000fe20000000000 */
[----:B------:R-:W-:Y:S02]  /*3d20*/  FADD R26, R7, R26 ;  /* 0x0000001a071a7221 */ /* 0x000fe40000000000 */
[----:B------:R1:W-:Y:S01]  /*3d30*/  STG.E desc[UR8][R34.64+0x644], R15 ;  /* 0x0006440f22007986 */ /* 0x0003e2000c101908 */
[----:B------:R-:W-:-:S03]  /*3d40*/  FADD R18, R29, R18 ;  /* 0x000000121d127221 */ /* 0x000fc60000000000 */
[----:B------:R1:W-:Y:S01]  /*3d50*/  STG.E desc[UR8][R34.64+0x680], R17 ;  /* 0x0006801122007986 */ /* 0x0003e2000c101908 */
[----:B0-----:R-:W-:Y:S01]  /*3d60*/  FMNMX R37, RZ, R14, !PT ;  /* 0x0000000eff257209 */ /* 0x001fe20007800000 */
[----:B------:R-:W-:Y:S01]  /*3d70*/  FADD R19, R0, R19 ;  /* 0x0000001300137221 */ /* 0x000fe20000000000 */
[----:B------:R-:W-:Y:S02]  /*3d80*/  FMNMX R27, RZ, R26, !PT ;  /* 0x0000001aff1b7209 */ /* 0x000fe40007800000 */
[----:B-1----:R-:W-:Y:S01]  /*3d90*/  FMNMX R39, RZ, R18, !PT ;  /* 0x00000012ff277209 */ /* 0x002fe20007800000 */
[----:B------:R-:W4:Y:S04]  /*3da0*/  LDL.64 R14, [R30+0x2f8] ;  /* 0x0002f8001e0e7983 */ /* 0x000f280000100a00 */
[----:B------:R-:W4:Y:S04]  /*3db0*/  LDL.64 R16, [R30+0x30] ;  /* 0x000030001e107983 */ /* 0x000f280000100a00 */
[----:B------:R0:W-:Y:S01]  /*3dc0*/  STG.E desc[UR8][R34.64+0x604], R41 ;  /* 0x0006042922007986 */ /* 0x0001e2000c101908 */
[----:B------:R-:W-:Y:S01]  /*3dd0*/  FADD R20, R3, R20 ;  /* 0x0000001403147221 */ /* 0x000fe20000000000 */
[----:B------:R-:W-:-:S02]  /*3de0*/  FADD R21, R2, R21 ;  /* 0x0000001502157221 */ /* 0x000fc40000000000 */
[----:B------:R1:W-:Y:S04]  /*3df0*/  STG.E desc[UR8][R34.64+0x684], R31 ;  /* 0x0006841f22007986 */ /* 0x0003e8000c101908 */
[----:B------:R1:W-:Y:S01]  /*3e00*/  STG.E desc[UR8][R34.64+0x6c4], R37 ;  /* 0x0006c42522007986 */ /* 0x0003e2000c101908 */
[----:B0-----:R-:W-:-:S03]  /*3e10*/  FMNMX R41, RZ, R19, !PT ;  /* 0x00000013ff297209 */ /* 0x001fc60007800000 */
[----:B------:R-:W-:Y:S04]  /*3e20*/  STG.E desc[UR8][R34.64+0x6c0], R27 ;  /* 0x0006c01b22007986 */ /* 0x000fe8000c101908 */
[----:B------:R-:W-:Y:S01]  /*3e30*/  STG.E desc[UR8][R34.64+0x800], R39 ;  /* 0x0008002722007986 */ /* 0x000fe2000c101908 */
[----:B-1----:R-:W-:Y:S02]  /*3e40*/  FMNMX R31, RZ, R20, !PT ;  /* 0x00000014ff1f7209 */ /* 0x002fe40007800000 */
[----:B------:R-:W-:Y:S01]  /*3e50*/  FMNMX R37, RZ, R21, !PT ;  /* 0x00000015ff257209 */ /* 0x000fe20007800000 */
[----:B------:R-:W4:Y:S01]  /*3e60*/  LDL.64 R18, [R30+0x120] ;  /* 0x000120001e127983 */ /* 0x000f220000100a00 */
[----:B------:R-:W-:-:S03]  /*3e70*/  FADD R22, R7, R22 ;  /* 0x0000001607167221 */ /* 0x000fc60000000000 */
[----:B------:R-:W4:Y:S04]  /*3e80*/  LDL.64 R20, [R30+0x210] ;  /* 0x000210001e147983 */ /* 0x000f280000100a00 */
[----:B------:R0:W-:Y:S01]  /*3e90*/  STG.E desc[UR8][R34.64+0x840], R31 ;  /* 0x0008401f22007986 */ /* 0x0001e2000c101908 */
[----:B------:R-:W-:Y:S01]  /*3ea0*/  FADD R26, R0, R25 ;  /* 0x00000019001a7221 */ /* 0x000fe20000000000 */
[----:B0-----:R-:W-:Y:S01]  /*3eb0*/  FMNMX R31, RZ, R22, !PT ;  /* 0x00000016ff1f7209 */ /* 0x001fe20007800000 */
[----:B------:R-:W-:Y:S02]  /*3ec0*/  FADD R22, R29, R24 ;  /* 0x000000181d167221 */ /* 0x000fe40000000000 */
[----:B------:R-:W4:Y:S01]  /*3ed0*/  LDL.64 R24, [R30+0x38] ;  /* 0x000038001e187983 */ /* 0x000f220000100a00 */
[----:B------:R-:W-:-:S03]  /*3ee0*/  FADD R23, R6, R23 ;  /* 0x0000001706177221 */ /* 0x000fc60000000000 */
[----:B------:R0:W-:Y:S04]  /*3ef0*/  STG.E desc[UR8][R34.64+0x804], R41 ;  /* 0x0008042922007986 */ /* 0x0001e8000c101908 */
[----:B------:R1:W-:Y:S01]  /*3f00*/  STG.E desc[UR8][R34.64+0x844], R37 ;  /* 0x0008442522007986 */ /* 0x0003e2000c101908 */
[----:B0-----:R-:W-:Y:S02]  /*3f10*/  FMNMX R41, RZ, R22, !PT ;  /* 0x00000016ff297209 */ /* 0x001fe40007800000 */
[----:B-1----:R-:W-:Y:S02]  /*3f20*/  FMNMX R37, RZ, R23, !PT ;  /* 0x00000017ff257209 */ /* 0x002fe40007800000 */
[----:B------:R-:W4:Y:S01]  /*3f30*/  LDL.64 R22, [R30+0x218] ;  /* 0x000218001e167983 */ /* 0x000f220000100a00 */
[----:B--2---:R-:W-:Y:S01]  /*3f40*/  FADD R8, R5, R8 ;  /* 0x0000000805087221 */ /* 0x004fe20000000000 */
[----:B------:R-:W-:-:S04]  /*3f50*/  FADD R9, R4, R9 ;  /* 0x0000000904097221 */ /* 0x000fc80000000000 */
[----:B------:R-:W-:Y:S02]  /*3f60*/  FMNMX R27, RZ, R8, !PT ;  /* 0x00000008ff1b7209 */ /* 0x000fe40007800000 */
[----:B------:R-:W-:Y:S02]  /*3f70*/  FMNMX R39, RZ, R9, !PT ;  /* 0x00000009ff277209 */ /* 0x000fe40007800000 */
[----:B------:R-:W2:Y:S04]  /*3f80*/  LDL.64 R8, [R30+0x300] ;  /* 0x000300001e087983 */ /* 0x000ea80000100a00 */
[----:B------:R0:W-:Y:S04]  /*3f90*/  STG.E desc[UR8][R34.64+0x884], R39 ;  /* 0x0008842722007986 */ /* 0x0001e8000c101908 */
[----:B------:R1:W-:Y:S01]  /*3fa0*/  STG.E desc[UR8][R34.64+0x880], R27 ;  /* 0x0008801b22007986 */ /* 0x0003e2000c101908 */
[----:B0-----:R-:W-:-:S03]  /*3fb0*/  FMNMX R39, RZ, R26, !PT ;  /* 0x0000001aff277209 */ /* 0x001fc60007800000 */
[----:B-1----:R-:W2:Y:S04]  /*3fc0*/  LDL.64 R26, [R30+0x128] ;  /* 0x000128001e1a7983 */ /* 0x002ea80000100a00 */
[----:B------:R0:W-:Y:S04]  /*3fd0*/  STG.E desc[UR8][R34.64+0x8c0], R31 ;  /* 0x0008c01f22007986 */ /* 0x0001e8000c101908 */
[----:B------:R1:W-:Y:S01]  /*3fe0*/  STG.E desc[UR8][R34.64+0x8c4], R37 ;  /* 0x0008c42522007986 */ /* 0x0003e2000c101908 */
[----:B---3--:R-:W-:Y:S01]  /*3ff0*/  FADD R10, R3, R10 ;  /* 0x0000000a030a7221 */ /* 0x008fe20000000000 */
[----:B------:R-:W-:-:S04]  /*4000*/  FADD R11, R2, R11 ;  /* 0x0000000b020b7221 */ /* 0x000fc80000000000 */
[----:B0-----:R-:W-:Y:S01]  /*4010*/  FMNMX R31, RZ, R10, !PT ;  /* 0x0000000aff1f7209 */ /* 0x001fe20007800000 */
[----:B------:R0:W-:Y:S01]  /*4020*/  STG.E desc[UR8][R34.64+0x484], R43 ;  /* 0x0004842b22007986 */ /* 0x0001e2000c101908 */
[----:B----4-:R-:W-:Y:S01]  /*4030*/  FADD R12, R5, R12 ;  /* 0x0000000c050c7221 */ /* 0x010fe20000000000 */
[----:B------:R-:W-:-:S04]  /*4040*/  FADD R13, R4, R13 ;  /* 0x0000000d040d7221 */ /* 0x000fc80000000000 */
[----:B-1----:R-:W-:Y:S01]  /*4050*/  FMNMX R37, RZ, R12, !PT ;  /* 0x0000000cff257209 */ /* 0x002fe20007800000 */
[----:B------:R-:W-:Y:S01]  /*4060*/  STG.E desc[UR8][R34.64+0xa04], R39 ;  /* 0x000a042722007986 */ /* 0x000fe2000c101908 */
[----:B0-----:R-:W-:-:S03]  /*4070*/  FMNMX R43, RZ, R11, !PT ;  /* 0x0000000bff2b7209 */ /* 0x001fc60007800000 */
[----:B------:R0:W-:Y:S01]  /*4080*/  STG.E desc[UR8][R34.64+0xa40], R31 ;  /* 0x000a401f22007986 */ /* 0x0001e2000c101908 */
[----:B------:R-:W-:-:S03]  /*4090*/  FMNMX R13, RZ, R13, !PT ;  /* 0x0000000dff0d7209 */ /* 0x000fc60007800000 */
[----:B------:R-:W3:Y:S04]  /*40a0*/  LDL.64 R10, [R30+0x308] ;  /* 0x000308001e0a7983 */ /* 0x000ee80000100a00 */
[----:B------:R1:W-:Y:S01]  /*40b0*/  STG.E desc[UR8][R34.64+0xa80], R37 ;  /* 0x000a802522007986 */ /* 0x0003e2000c101908 */
[----:B------:R-:W-:Y:S01]  /*40c0*/  FADD R12, R6, R15 ;  /* 0x0000000f060c7221 */ /* 0x000fe20000000000 */
[----:B------:R-:W-:Y:S01]  /*40d0*/  FADD R14, R7, R14 ;  /* 0x0000000e070e7221 */ /* 0x000fe20000000000 */
[----:B------:R-:W-:Y:S01]  /*40e0*/  FADD R16, R29, R16 ;  /* 0x000000101d107221 */ /* 0x000fe20000000000 */
[----:B------:R-:W-:Y:S02]  /*40f0*/  FADD R17, R0, R17 ;  /* 0x0000001100117221 */ /* 0x000fe40000000000 */
[----:B0-----:R-:W-:-:S02]  /*4100*/  FMNMX R31, RZ, R12, !PT ;  /* 0x0000000cff1f7209 */ /* 0x001fc40007800000 */
[----:B------:R-:W-:Y:S02]  /*4110*/  FMNMX R15, RZ, R14, !PT ;  /* 0x0000000eff0f7209 */ /* 0x000fe40007800000 */
[----:B------:R-:W-:Y:S02]  /*4120*/  FMNMX R39, RZ, R16, !PT ;  /* 0x00000010ff277209 */ /* 0x000fe40007800000 */
[----:B------:R-:W-:Y:S01]  /*4130*/  FMNMX R17, RZ, R17, !PT ;  /* 0x00000011ff117209 */ /* 0x000fe20007800000 */
[----:B------:R0:W-:Y:S04]  /*4140*/  STG.E desc[UR8][R34.64+0xac4], R31 ;  /* 0x000ac41f22007986 */ /* 0x0001e8000c101908 */
[----:B------:R4:W-:Y:S04]  /*4150*/  STG.E desc[UR8][R34.64+0xc00], R39 ;  /* 0x000c002722007986 */ /* 0x0009e8000c101908 */
[----:B------:R4:W-:Y:S04]  /*4160*/  STG.E desc[UR8][R34.64+0xa84], R13 ;  /* 0x000a840d22007986 */ /* 0x0009e8000c101908 */
[----:B------:R4:W-:Y:S01]  /*4170*/  STG.E desc[UR8][R34.64+0xac0], R15 ;  /* 0x000ac00f22007986 */ /* 0x0009e2000c101908 */
[----:B------:R-:W-:Y:S01]  /*4180*/  FADD R18, R3, R18 ;  /* 0x0000001203127221 */ /* 0x000fe20000000000 */
[----:B------:R-:W-:Y:S01]  /*4190*/  FADD R19, R2, R19 ;  /* 0x0000001302137221 */ /* 0x000fe20000000000 */
[----:B------:R-:W-:Y:S01]  /*41a0*/  FADD R21, R4, R21 ;  /* 0x0000001504157221 */ /* 0x000fe20000000000 */
[----:B------:R-:W-:-:S02]  /*41b0*/  FADD R20, R5, R20 ;  /* 0x0000001405147221 */ /* 0x000fc40000000000 */
[----:B-1----:R-:W-:Y:S01]  /*41c0*/  FMNMX R37, RZ, R18, !PT ;  /* 0x00000012ff257209 */ /* 0x002fe20007800000 */
[----:B------:R1:W-:Y:S01]  /*41d0*/  STG.E desc[UR8][R34.64+0xc04], R17 ;  /* 0x000c041122007986 */ /* 0x0003e2000c101908 */
[----:B0-----:R-:W-:Y:S02]  /*41e0*/  FMNMX R31, RZ, R19, !PT ;  /* 0x00000013ff1f7209 */ /* 0x001fe40007800000 */
[----:B----4-:R-:W-:Y:S01]  /*41f0*/  FMNMX R39, RZ, R21, !PT ;  /* 0x00000015ff277209 */ /* 0x010fe20007800000 */
[----:B------:R-:W4:Y:S01]  /*4200*/  LDL.64 R12, [R30+0x40] ;  /* 0x000040001e0c7983 */ /* 0x000f220000100a00 */
[----:B------:R-:W-:-:S03]  /*4210*/  FMNMX R19, RZ, R20, !PT ;  /* 0x00000014ff137209 */ /* 0x000fc60007800000 */
[----:B------:R-:W4:Y:S04]  /*4220*/  LDL.64 R14, [R30+0x130] ;  /* 0x000130001e0e7983 */ /* 0x000f280000100a00 */
[----:B-1----:R-:W4:Y:S01]  /*4230*/  LDL.64 R16, [R30+0x220] ;  /* 0x000220001e107983 */ /* 0x002f220000100a00 */
[----:B------:R-:W-:Y:S01]  /*4240*/  FADD R24, R29, R24 ;  /* 0x000000181d187221 */ /* 0x000fe20000000000 */
[----:B------:R-:W-:Y:S02]  /*4250*/  FADD R20, R0, R25 ;  /* 0x0000001900147221 */ /* 0x000fe40000000000 */
[----:B------:R0:W-:Y:S04]  /*4260*/  STG.E desc[UR8][R34.64+0xa00], R41 ;  /* 0x000a002922007986 */ /* 0x0001e8000c101908 */
[----:B------:R1:W-:Y:S01]  /*4270*/  STG.E desc[UR8][R34.64+0xc44], R31 ;  /* 0x000c441f22007986 */ /* 0x0003e2000c101908 */
[----:B0-----:R-:W-:-:S02]  /*4280*/  FMNMX R41, RZ, R20, !PT ;  /* 0x00000014ff297209 */ /* 0x001fc40007800000 */
[----:B-1----:R-:W-:Y:S01]  /*4290*/  FMNMX R31, RZ, R24, !PT ;  /* 0x00000018ff1f7209 */ /* 0x002fe20007800000 */
[----:B------:R-:W-:Y:S01]  /*42a0*/  STG.E desc[UR8][R34.64+0xc84], R39 ;  /* 0x000c842722007986 */ /* 0x000fe2000c101908 */
[----:B------:R-:W-:-:S03]  /*42b0*/  FADD R22, R5, R22 ;  /* 0x0000001605167221 */ /* 0x000fc60000000000 */
[----:B------:R-:W-:Y:S04]  /*42c0*/  STG.E desc[UR8][R34.64+0xc80], R19 ;  /* 0x000c801322007986 */ /* 0x000fe8000c101908 */
[----:B------:R0:W-:Y:S02]  /*42d0*/  STG.E desc[UR8][R34.64+0xc40], R37 ;  /* 0x000c402522007986 */ /* 0x0001e4000c101908 */
[----:B0-----:R-:W-:Y:S01]  /*42e0*/  FMNMX R37, RZ, R22, !PT ;  /* 0x00000016ff257209 */ /* 0x001fe20007800000 */
[----:B--2---:R-:W-:Y:S01]  /*42f0*/  FADD R8, R7, R8 ;  /* 0x0000000807087221 */ /* 0x004fe20000000000 */
[----:B------:R-:W-:-:S04]  /*4300*/  FADD R18, R6, R9 ;  /* 0x0000000906127221 */ /* 0x000fc80000000000 */
[----:B------:R-:W-:Y:S02]  /*4310*/  FMNMX R21, RZ, R8, !PT ;  /* 0x00000008ff157209 */ /* 0x000fe40007800000 */
[----:B------:R-:W2:Y:S01]  /*4320*/  LDL.64 R8, [R30+0x310] ;  /* 0x000310001e087983 */ /* 0x000ea20000100a00 */
[----:B------:R-:W-:-:S03]  /*4330*/  FMNMX R25, RZ, R18, !PT ;  /* 0x00000012ff197209 */ /* 0x000fc60007800000 */
[----:B------:R0:W-:Y:S04]  /*4340*/  STG.E desc[UR8][R34.64+0xcc0], R21 ;  /* 0x000cc01522007986 */ /* 0x0001e8000c101908 */
[----:B------:R1:W-:Y:S04]  /*4350*/  STG.E desc[UR8][R34.64+0xcc4], R25 ;  /* 0x000cc41922007986 */ /* 0x0003e8000c101908 */
[----:B------:R-:W2:Y:S01]  /*4360*/  LDL.64 R18, [R30+0x48] ;  /* 0x000048001e127983 */ /* 0x000ea20000100a00 */
[----:B------:R-:W-:-:S03]  /*4370*/  FADD R24, R2, R27 ;  /* 0x0000001b02187221 */ /* 0x000fc60000000000 */
[----:B0-----:R-:W2:Y:S01]  /*4380*/  LDL.64 R20, [R30+0x138] ;  /* 0x000138001e147983 */ /* 0x001ea20000100a00 */
[----:B------:R-:W-:Y:S01]  /*4390*/  FADD R26, R3, R26 ;  /* 0x0000001a031a7221 */ /* 0x000fe20000000000 */
[----:B------:R-:W-:Y:S02]  /*43a0*/  FMNMX R39, RZ, R24, !PT ;  /* 0x00000018ff277209 */ /* 0x000fe40007800000 */
[----:B-1----:R-:W2:Y:S02]  /*43b0*/  LDL.64 R24, [R30+0x228] ;  /* 0x000228001e187983 */ /* 0x002ea40000100a00 */
[----:B------:R-:W-:Y:S01]  /*43c0*/  FMNMX R27, RZ, R26, !PT ;  /* 0x0000001aff1b7209 */ /* 0x000fe20007800000 */
[----:B------:R-:W-:Y:S02]  /*43d0*/  FADD R26, R4, R23 ;  /* 0x00000017041a7221 */ /* 0x000fe40000000000 */
[----:B------:R-:W2:Y:S04]  /*43e0*/  LDL.64 R22, [R30+0x318] ;  /* 0x000318001e167983 */ /* 0x000ea80000100a00 */
[----:B------:R-:W-:Y:S04]  /*43f0*/  STG.E desc[UR8][R34.64+0xe00], R31 ;  /* 0x000e001f22007986 */ /* 0x000fe8000c101908 */
[----:B------:R-:W-:Y:S04]  /*4400*/  STG.E desc[UR8][R34.64+0xe80], R37 ;  /* 0x000e802522007986 */ /* 0x000fe8000c101908 */
[----:B------:R0:W-:Y:S04]  /*4410*/  STG.E desc[UR8][R34.64+0xe04], R41 ;  /* 0x000e042922007986 */ /* 0x0001e8000c101908 */
[----:B------:R1:W-:Y:S04]  /*4420*/  STG.E desc[UR8][R34.64+0xe40], R27 ;  /* 0x000e401b22007986 */ /* 0x0003e8000c101908 */
[----:B------:R4:W-:Y:S01]  /*4430*/  STG.E desc[UR8][R34.64+0xe44], R39 ;  /* 0x000e442722007986 */ /* 0x0009e2000c101908 */
[----:B0-----:R-:W-:-:S03]  /*4440*/  FMNMX R41, RZ, R26, !PT ;  /* 0x0000001aff297209 */ /* 0x001fc60007800000 */
[----:B-1----:R-:W2:Y:S01]  /*4450*/  LDL.64 R26, [R30+0x50] ;  /* 0x000050001e1a7983 */ /* 0x002ea20000100a00 */
[----:B---3--:R-:W-:Y:S01]  /*4460*/  FADD R10, R7, R10 ;  /* 0x0000000a070a7221 */ /* 0x008fe20000000000 */
[----:B------:R-:W-:-:S04]  /*4470*/  FADD R11, R6, R11 ;  /* 0x0000000b060b7221 */ /* 0x000fc80000000000 */
[----:B------:R-:W-:Y:S02]  /*4480*/  FMNMX R31, RZ, R10, !PT ;  /* 0x0000000aff1f7209 */ /* 0x000fe40007800000 */
[----:B------:R-:W-:Y:S01]  /*4490*/  FMNMX R37, RZ, R11, !PT ;  /* 0x0000000bff257209 */ /* 0x000fe20007800000 */
[----:B------:R-:W-:Y:S04]  /*44a0*/  STG.E desc[UR8][R34.64+0xe84], R41 ;  /* 0x000e842922007986 */ /* 0x000fe8000c101908 */
[----:B------:R0:W-:Y:S04]  /*44b0*/  STG.E desc[UR8][R34.64+0xec0], R31 ;  /* 0x000ec01f22007986 */ /* 0x0001e8000c101908 */
[----:B------:R1:W-:Y:S04]  /*44c0*/  STG.E desc[UR8][R34.64+0xec4], R37 ;  /* 0x000ec42522007986 */ /* 0x0003e8000c101908 */
[----:B------:R-:W3:Y:S04]  /*44d0*/  LDL.64 R10, [R30+0x140] ;  /* 0x000140001e0a7983 */ /* 0x000ee80000100a00 */
[----:B------:R-:W-:Y:S01]  /*44e0*/  STG.E desc[UR8][R34.64+0xa44], R43 ;  /* 0x000a442b22007986 */ /* 0x000fe2000c101908 */
[----:B----4-:R-:W-:Y:S01]  /*44f0*/  FADD R12, R29, R12 ;  /* 0x0000000c1d0c7221 */ /* 0x010fe20000000000 */
[----:B------:R-:W-:Y:S01]  /*4500*/  FADD R13, R0, R13 ;  /* 0x0000000d000d7221 */ /* 0x000fe20000000000 */
[----:B------:R-:W-:Y:S01]  /*4510*/  FADD R15, R2, R15 ;  /* 0x0000000f020f7221 */ /* 0x000fe20000000000 */
[----:B------:R-:W-:Y:S01]  /*4520*/  FADD R14, R3, R14 ;  /* 0x0000000e030e7221 */ /* 0x000fe20000000000 */
[----:B------:R-:W-:Y:S01]  /*4530*/  FADD R17, R4, R17 ;  /* 0x0000001104117221 */ /* 0x000fe20000000000 */
[----:B------:R-:W-:Y:S01]  /*4540*/  FADD R16, R5, R16 ;  /* 0x0000001005107221 */ /* 0x000fe20000000000 */
[----:B------:R-:W-:-:S02]  /*4550*/  FMNMX R39, RZ, R12, !PT ;  /* 0x0000000cff277209 */ /* 0x000fc40007800000 */
[----:B0-----:R-:W-:Y:S02]  /*4560*/  FMNMX R31, RZ, R15, !PT ;  /* 0x0000000fff1f7209 */ /* 0x001fe40007800000 */
[----:B-1----:R-:W-:Y:S02]  /*4570*/  FMNMX R37, RZ, R17, !PT ;  /* 0x00000011ff257209 */ /* 0x002fe40007800000 */
[----:B------:R-:W-:Y:S02]  /*4580*/  FMNMX R41, RZ, R13, !PT ;  /* 0x0000000dff297209 */ /* 0x000fe40007800000 */
[----:B------:R-:W-:Y:S02]  /*4590*/  FMNMX R15, RZ, R16, !PT ;  /* 0x00000010ff0f7209 */ /* 0x000fe40007800000 */
[----:B------:R-:W-:Y:S01]  /*45a0*/  FMNMX R13, RZ, R14, !PT ;  /* 0x0000000eff0d7209 */ /* 0x000fe20007800000 */
[----:B------:R-:W-:Y:S04]  /*45b0*/  STG.E desc[UR8][R34.64+0x1000], R39 ;  /* 0x0010002722007986 */ /* 0x000fe8000c101908 */
[----:B------:R-:W-:Y:S04]  /*45c0*/  STG.E desc[UR8][R34.64+0x1040], R13 ;  /* 0x0010400d22007986 */ /* 0x000fe8000c101908 */
[----:B------:R0:W-:Y:S04]  /*45d0*/  STG.E desc[UR8][R34.64+0x1080], R15 ;  /* 0x0010800f22007986 */ /* 0x0001e8000c101908 */
[----:B------:R-:W-:Y:S04]  /*45e0*/  STG.E desc[UR8][R34.64+0x1004], R41 ;  /* 0x0010042922007986 */ /* 0x000fe8000c101908 */
[----:B------:R-:W-:Y:S04]  /*45f0*/  STG.E desc[UR8][R34.64+0x1044], R31 ;  /* 0x0010441f22007986 */ /* 0x000fe8000c101908 */
[----:B0-----:R-:W4:Y:S04]  /*4600*/  LDL.64 R14, [R30+0x58] ;  /* 0x000058001e0e7983 */ /* 0x001f280000100a00 */
[----:B------:R-:W-:Y:S01]  /*4610*/  STG.E desc[UR8][R34.64+0x1084], R37 ;  /* 0x0010842522007986 */ /* 0x000fe2000c101908 */
[----:B--2---:R-:W-:Y:S01]  /*4620*/  FADD R8, R7, R8 ;  /* 0x0000000807087221 */ /* 0x004fe20000000000 */
[----:B------:R-:W-:-:S04]  /*4630*/  FADD R12, R6, R9 ;  /* 0x00000009060c7221 */ /* 0x000fc80000000000 */
[----:B------:R-:W-:Y:S02]  /*4640*/  FMNMX R17, RZ, R8, !PT ;  /* 0x00000008ff117209 */ /* 0x000fe40007800000 */
[----:B------:R-:W2:Y:S01]  /*4650*/  LDL.64 R8, [R30+0x230] ;  /* 0x000230001e087983 */ /* 0x000ea20000100a00 */
[----:B------:R-:W-:-:S03]  /*4660*/  FMNMX R39, RZ, R12, !PT ;  /* 0x0000000cff277209 */ /* 0x000fc60007800000 */
[----:B------:R0:W-:Y:S01]  /*4670*/  STG.E desc[UR8][R34.64+0x10c0], R17 ;  /* 0x0010c01122007986 */ /* 0x0001e2000c101908 */
[----:B------:R-:W-:Y:S01]  /*4680*/  FADD R18, R29, R18 ;  /* 0x000000121d127221 */ /* 0x000fe20000000000 */
[----:B------:R-:W-:Y:S02]  /*4690*/  FADD R19, R0, R19 ;  /* 0x0000001300137221 */ /* 0x000fe40000000000 */
[----:B------:R-:W2:Y:S01]  /*46a0*/  LDL.64 R12, [R30+0x320] ;  /* 0x000320001e0c7983 */ /* 0x000ea20000100a00 */
[----:B------:R-:W-:Y:S01]  /*46b0*/  FADD R16, R2, R21 ;  /* 0x0000001502107221 */ /* 0x000fe20000000000 */
[----:B------:R-:W-:Y:S01]  /*46c0*/  FADD R20, R3, R20 ;  /* 0x0000001403147221 */ /* 0x000fe20000000000 */
[----:B------:R-:W-:-:S03]  /*46d0*/  FADD R24, R5, R24 ;  /* 0x0000001805187221 */ /* 0x000fc60000000000 */
[----:B------:R-:W-:Y:S01]  /*46e0*/  FMNMX R45, RZ, R16, !PT ;  /* 0x00000010ff2d7209 */ /* 0x000fe20007800000 */
[----:B------:R-:W-:Y:S01]  /*46f0*/  FADD R25, R4, R25 ;  /* 0x0000001904197221 */ /* 0x000fe20000000000 */
[----:B------:R-:W-:Y:S01]  /*4700*/  FMNMX R21, RZ, R20, !PT ;  /* 0x00000014ff157209 */ /* 0x000fe20007800000 */
[----:B0-----:R-:W2:Y:S01]  /*4710*/  LDL.64 R16, [R30+0x148] ;  /* 0x000148001e107983 */ /* 0x001ea20000100a00 */
[----:B------:R-:W-:Y:S01]  /*4720*/  FMNMX R41, RZ, R18, !PT ;  /* 0x00000012ff297209 */ /* 0x000fe20007800000 */
[----:B------:R-:W-:Y:S01]  /*4730*/  FADD R22, R7, R22 ;  /* 0x0000001607167221 */ /* 0x000fe20000000000 */
[----:B------:R-:W-:Y:S01]  /*4740*/  FMNMX R43, RZ, R19, !PT ;  /* 0x00000013ff2b7209 */ /* 0x000fe20007800000 */
[----:B------:R0:W-:Y:S01]  /*4750*/  STG.E desc[UR8][R34.64+0x10c4], R39 ;  /* 0x0010c42722007986 */ /* 0x0001e2000c101908 */
[----:B------:R-:W-:Y:S01]  /*4760*/  FMNMX R31, RZ, R24, !PT ;  /* 0x00000018ff1f7209 */ /* 0x000fe20007800000 */
[----:B------:R-:W-:Y:S02]  /*4770*/  FADD R23, R6, R23 ;  /* 0x0000001706177221 */ /* 0x000fe40000000000 */
[----:B------:R1:W-:Y:S04]  /*4780*/  STG.E desc[UR8][R34.64+0x1240], R21 ;  /* 0x0012401522007986 */ /* 0x0003e8000c101908 */
[----:B------:R-:W2:Y:S01]  /*4790*/  LDL.64 R18, [R30+0x238] ;  /* 0x000238001e127983 */ /* 0x000ea20000100a00 */
[----:B0-----:R-:W-:-:S03]  /*47a0*/  FMNMX R39, RZ, R25, !PT ;  /* 0x00000019ff277209 */ /* 0x001fc60007800000 */
[----:B------:R-:W2:Y:S04]  /*47b0*/  LDL.64 R24, [R30+0x60] ;  /* 0x000060001e187983 */ /* 0x000ea80000100a00 */
[----:B-1----:R-:W2:Y:S01]  /*47c0*/  LDL.64 R20, [R30+0x328] ;  /* 0x000328001e147983 */ /* 0x002ea20000100a00 */
[----:B------:R-:W-:-:S03]  /*47d0*/  FMNMX R37, RZ, R22, !PT ;  /* 0x00000016ff257209 */ /* 0x000fc60007800000 */
[----:B------:R0:W-:Y:S02]  /*47e0*/  STG.E desc[UR8][R34.64+0x1200], R41 ;  /* 0x0012002922007986 */ /* 0x0001e4000c101908 */
[----:B0-----:R-:W-:Y:S02]  /*47f0*/  FMNMX R41, RZ, R23, !PT ;  /* 0x00000017ff297209 */ /* 0x001fe40007800000 */
[----:B------:R-:W2:Y:S01]  /*4800*/  LDL.64 R22, [R30+0x150] ;  /* 0x000150001e167983 */ /* 0x000ea20000100a00 */
[----:B------:R-:W-:-:S03]  /*4810*/  FADD R27, R0, R27 ;  /* 0x0000001b001b7221 */ /* 0x000fc60000000000 */
[----:B------:R0:W-:Y:S01]  /*4820*/  STG.E desc[UR8][R34.64+0x1280], R31 ;  /* 0x0012801f22007986 */ /* 0x0001e2000c101908 */
[----:B------:R-:W-:-:S03]  /*4830*/  FADD R26, R29, R26 ;  /* 0x0000001a1d1a7221 */ /* 0x000fc60000000000 */
[----:B------:R1:W-:Y:S01]  /*4840*/  STG.E desc[UR8][R34.64+0x12c0], R37 ;  /* 0x0012c02522007986 */ /* 0x0003e2000c101908 */
[----:B---3--:R-:W-:Y:S01]  /*4850*/  FADD R11, R2, R11 ;  /* 0x0000000b020b7221 */ /* 0x008fe20000000000 */
[----:B------:R-:W-:Y:S01]  /*4860*/  FADD R10, R3, R10 ;  /* 0x0000000a030a7221 */ /* 0x000fe20000000000 */
[----:B0-----:R-:W-:-:S04]  /*4870*/  FMNMX R31, RZ, R27, !PT ;  /* 0x0000001bff1f7209 */ /* 0x001fc80007800000 */
[----:B------:R-:W-:Y:S02]  /*4880*/  FMNMX R27, RZ, R10, !PT ;  /* 0x0000000aff1b7209 */ /* 0x000fe40007800000 */
[----:B-1----:R-:W-:Y:S01]  /*4890*/  FMNMX R37, RZ, R11, !PT ;  /* 0x0000000bff257209 */ /* 0x002fe20007800000 */
[----:B------:R-:W-:Y:S04]  /*48a0*/  STG.E desc[UR8][R34.64+0x1404], R31 ;  /* 0x0014041f22007986 */ /* 0x000fe8000c101908 */
[----:B------:R0:W-:Y:S04]  /*48b0*/  STG.E desc[UR8][R34.64+0x1204], R43 ;  /* 0x0012042b22007986 */ /* 0x0001e8000c101908 */
[----:B------:R-:W-:Y:S04]  /*48c0*/  STG.E desc[UR8][R34.64+0x1284], R39 ;  /* 0x0012842722007986 */ /* 0x000fe8000c101908 */
[----:B------:R1:W-:Y:S04]  /*48d0*/  STG.E desc[UR8][R34.64+0x12c4], R41 ;  /* 0x0012c42922007986 */ /* 0x0003e8000c101908 */
[----:B------:R-:W-:Y:S01]  /*48e0*/  STG.E desc[UR8][R34.64+0x1440], R27 ;  /* 0x0014401b22007986 */ /* 0x000fe2000c101908 */
[----:B0-----:R-:W-:-:S03]  /*48f0*/  FMNMX R43, RZ, R26, !PT ;  /* 0x0000001aff2b7209 */ /* 0x001fc60007800000 */
[----:B------:R0:W-:Y:S04]  /*4900*/  STG.E desc[UR8][R34.64+0x1444], R37 ;  /* 0x0014442522007986 */ /* 0x0001e8000c101908 */
[----:B------:R-:W-:Y:S01]  /*4910*/  STG.E desc[UR8][R34.64+0x1400], R43 ;  /* 0x0014002b22007986 */ /* 0x000fe2000c101908 */
[----:B----4-:R-:W-:Y:S01]  /*4920*/  FADD R14, R29, R14 ;  /* 0x0000000e1d0e7221 */ /* 0x010fe20000000000 */
[----:B------:R-:W-:-:S04]  /*4930*/  FADD R15, R0, R15 ;  /* 0x0000000f000f7221 */ /* 0x000fc80000000000 */
[----:B-1----:R-:W-:Y:S02]  /*4940*/  FMNMX R41, RZ, R14, !PT ;  /* 0x0000000eff297209 */ /* 0x002fe40007800000 */
[----:B0-----:R-:W-:Y:S02]  /*4950*/  FMNMX R37, RZ, R15, !PT ;  /* 0x0000000fff257209 */ /* 0x001fe40007800000 */
[----:B------:R-:W3:Y:S04]  /*4960*/  LDL.64 R14, [R30+0x158] ;  /* 0x000158001e0e7983 */ /* 0x000ee80000100a00 */
[----:B------:R-:W-:Y:S04]  /*4970*/  STG.E desc[UR8][R34.64+0x1600], R41 ;  /* 0x0016002922007986 */ /* 0x000fe8000c101908 */
[----:B------:R-:W-:Y:S01]  /*4980*/  STG.E desc[UR8][R34.64+0x1604], R37 ;  /* 0x0016042522007986 */ /* 0x000fe2000c101908 */
[----:B--2---:R-:W-:Y:S01]  /*4990*/  FADD R8, R5, R8 ;  /* 0x0000000805087221 */ /* 0x004fe20000000000 */
[----:B------:R-:W-:-:S04]  /*49a0*/  FADD R9, R4, R9 ;  /* 0x0000000904097221 */ /* 0x000fc80000000000 */
[----:B------:R-:W-:Y:S02]  /*49b0*/  FMNMX R11, RZ, R8, !PT ;  /* 0x00000008ff0b7209 */ /* 0x000fe40007800000 */
[----:B------:R-:W-:Y:S01]  /*49c0*/  FMNMX R31, RZ, R9, !PT ;  /* 0x00000009ff1f7209 */ /* 0x000fe20007800000 */
[----:B------:R-:W-:Y:S01]  /*49d0*/  FADD R12, R7, R12 ;  /* 0x0000000c070c7221 */ /* 0x000fe20000000000 */
[----:B------:R-:W-:Y:S01]  /*49e0*/  FADD R13, R6, R13 ;  /* 0x0000000d060d7221 */ /* 0x000fe20000000000 */
[----:B------:R-:W2:Y:S01]  /*49f0*/  LDL.64 R8, [R30+0x240] ;  /* 0x000240001e087983 */ /* 0x000ea20000100a00 */
[----:B------:R-:W-:-:S03]  /*4a00*/  FADD R16, R3, R16 ;  /* 0x0000001003107221 */ /* 0x000fc60000000000 */
[----:B------:R0:W-:Y:S01]  /*4a10*/  STG.E desc[UR8][R34.64+0x1484], R31 ;  /* 0x0014841f22007986 */ /* 0x0001e2000c101908 */
[----:B------:R-:W-:Y:S01]  /*4a20*/  FMNMX R27, RZ, R12, !PT ;  /* 0x0000000cff1b7209 */ /* 0x000fe20007800000 */
[----:B------:R-:W-:Y:S01]  /*4a30*/  FADD R17, R2, R17 ;  /* 0x0000001102117221 */ /* 0x000fe20000000000 */
[----:B------:R-:W-:Y:S01]  /*4a40*/  FMNMX R39, RZ, R13, !PT ;  /* 0x0000000dff277209 */ /* 0x000fe20007800000 */
[----:B------:R1:W-:Y:S01]  /*4a50*/  STG.E desc[UR8][R34.64+0x1480], R11 ;  /* 0x0014800b22007986 */ /* 0x0003e2000c101908 */
[----:B------:R-:W-:Y:S01]  /*4a60*/  FADD R18, R5, R18 ;  /* 0x0000001205127221 */ /* 0x000fe20000000000 */
[----:B0-----:R-:W-:Y:S01]  /*4a70*/  FMNMX R31, RZ, R16, !PT ;  /* 0x00000010ff1f7209 */ /* 0x001fe20007800000 */
[----:B------:R-:W-:Y:S01]  /*4a80*/  FADD R19, R4, R19 ;  /* 0x0000001304137221 */ /* 0x000fe20000000000 */
[----:B------:R-:W-:Y:S01]  /*4a90*/  FADD R24, R29, R24 ;  /* 0x000000181d187221 */ /* 0x000fe20000000000 */
[----:B-1----:R-:W4:Y:S01]  /*4aa0*/  LDL.64 R10, [R30+0x330] ;  /* 0x000330001e0a7983 */ /* 0x002f220000100a00 */
[----:B------:R-:W-:Y:S01]  /*4ab0*/  FADD R20, R7, R20 ;  /* 0x0000001407147221 */ /* 0x000fe20000000000 */
[----:B------:R-:W-:-:S02]  /*4ac0*/  FADD R21, R6, R21 ;  /* 0x0000001506157221 */ /* 0x000fc40000000000 */
[----:B------:R0:W-:Y:S01]  /*4ad0*/  STG.E desc[UR8][R34.64+0x14c0], R27 ;  /* 0x0014c01b22007986 */ /* 0x0001e2000c101908 */
[----:B------:R-:W-:Y:S01]  /*4ae0*/  FMNMX R43, RZ, R17, !PT ;  /* 0x00000011ff2b7209 */ /* 0x000fe20007800000 */
[----:B------:R-:W-:Y:S01]  /*4af0*/  FADD R25, R0, R25 ;  /* 0x0000001900197221 */ /* 0x000fe20000000000 */
[----:B------:R-:W-:Y:S01]  /*4b00*/  FMNMX R37, RZ, R20, !PT ;  /* 0x00000014ff257209 */ /* 0x000fe20007800000 */
[----:B------:R1:W-:Y:S01]  /*4b10*/  STG.E desc[UR8][R34.64+0x14c4], R39 ;  /* 0x0014c42722007986 */ /* 0x0003e2000c101908 */
[----:B------:R-:W-:-:S03]  /*4b20*/  FMNMX R41, RZ, R24, !PT ;  /* 0x00000018ff297209 */ /* 0x000fc60007800000 */
[----:B------:R1:W-:Y:S04]  /*4b30*/  STG.E desc[UR8][R34.64+0x1640], R31 ;  /* 0x0016401f22007986 */ /* 0x0003e8000c101908 */
[----:B------:R-:W4:Y:S01]  /*4b40*/  LDL.64 R12, [R30+0x68] ;  /* 0x000068001e0c7983 */ /* 0x000f220000100a00 */
[----:B0-----:R-:W-:Y:S02]  /*4b50*/  FMNMX R27, RZ, R18, !PT ;  /* 0x00000012ff1b7209 */ /* 0x001fe40007800000 */
[----:B-1----:R-:W-:Y:S01]  /*4b60*/  FMNMX R39, RZ, R19, !PT ;  /* 0x00000013ff277209 */ /* 0x002fe20007800000 */
[----:B------:R-:W4:Y:S01]  /*4b70*/  LDL.64 R16, [R30+0x248] ;  /* 0x000248001e107983 */ /* 0x000f220000100a00 */
[----:B------:R-:W-:Y:S01]  /*4b80*/  FADD R24, R3, R22 ;  /* 0x0000001603187221 */ /* 0x000fe20000000000 */
[----:B------:R-:W-:Y:S01]  /*4b90*/  FADD R26, R2, R23 ;  /* 0x00000017021a7221 */ /* 0x000fe20000000000 */
[----:B------:R-:W-:Y:S01]  /*4ba0*/  FMNMX R31, RZ, R21, !PT ;  /* 0x00000015ff1f7209 */ /* 0x000fe20007800000 */
[----:B------:R-:W4:Y:S04]  /*4bb0*/  LDL.64 R18, [R30+0x70] ;  /* 0x000070001e127983 */ /* 0x000f280000100a00 */
[----:B------:R-:W4:Y:S04]  /*4bc0*/  LDL.64 R20, [R30+0x338] ;  /* 0x000338001e147983 */ /* 0x000f280000100a00 */
[----:B------:R0:W-:Y:S04]  /*4bd0*/  STG.E desc[UR8][R34.64+0x1644], R43 ;  /* 0x0016442b22007986 */ /* 0x0001e8000c101908 */
[----:B------:R1:W-:Y:S04]  /*4be0*/  STG.E desc[UR8][R34.64+0x1684], R39 ;  /* 0x0016842722007986 */ /* 0x0003e8000c101908 */
[----:B------:R1:W-:Y:S04]  /*4bf0*/  STG.E desc[UR8][R34.64+0x16c0], R37 ;  /* 0x0016c02522007986 */ /* 0x0003e8000c101908 */
[----:B------:R1:W-:Y:S01]  /*4c00*/  STG.E desc[UR8][R34.64+0x1680], R27 ;  /* 0x0016801b22007986 */ /* 0x0003e2000c101908 */
[----:B0-----:R-:W-:-:S02]  /*4c10*/  FMNMX R43, RZ, R25, !PT ;  /* 0x00000019ff2b7209 */ /* 0x001fc40007800000 */
[----:B-1----:R-:W-:Y:S01]  /*4c20*/  FMNMX R39, RZ, R24, !PT ;  /* 0x00000018ff277209 */ /* 0x002fe20007800000 */
[----:B------:R-:W4:Y:S01]  /*4c30*/  LDL.64 R22, [R30+0x160] ;  /* 0x000160001e167983 */ /* 0x000f220000100a00 */
[----:B------:R-:W-:-:S03]  /*4c40*/  FMNMX R37, RZ, R26, !PT ;  /* 0x0000001aff257209 */ /* 0x000fc60007800000 */
[----:B------:R-:W4:Y:S04]  /*4c50*/  LDL.64 R24, [R30+0x250] ;  /* 0x000250001e187983 */ /* 0x000f280000100a00 */
[----:B------:R-:W4:Y:S04]  /*4c60*/  LDL.64 R26, [R30+0x340] ;  /* 0x000340001e1a7983 */ /* 0x000f280000100a00 */
[----:B------:R0:W-:Y:S04]  /*4c70*/  STG.E desc[UR8][R34.64+0x16c4], R31 ;  /* 0x0016c41f22007986 */ /* 0x0001e8000c101908 */
[----:B------:R-:W-:Y:S04]  /*4c80*/  STG.E desc[UR8][R34.64+0x1844], R37 ;  /* 0x0018442522007986 */ /* 0x000fe8000c101908 */
[----:B------:R-:W-:Y:S04]  /*4c90*/  STG.E desc[UR8][R34.64+0x1840], R39 ;  /* 0x0018402722007986 */ /* 0x000fe8000c101908 */
[----:B------:R-:W-:Y:S04]  /*4ca0*/  STG.E desc[UR8][R34.64+0x1244], R45 ;  /* 0x0012442d22007986 */ /* 0x000fe8000c101908 */
[----:B------:R-:W-:Y:S04]  /*4cb0*/  STG.E desc[UR8][R34.64+0x1800], R41 ;  /* 0x0018002922007986 */ /* 0x000fe8000c101908 */
[----:B------:R-:W-:Y:S01]  /*4cc0*/  STG.E desc[UR8][R34.64+0x1804], R43 ;  /* 0x0018042b22007986 */ /* 0x000fe2000c101908 */
[----:B------:R-:W-:Y:S01]  /*4cd0*/  UPLOP3.LUT UP1, UPT, UPT, UPT, UP0, 0x80, 0x8 ;  /* 0x000000000008789c */ /* 0x000fe20003f2f000 */
[----:B---3--:R-:W-:Y:S01]  /*4ce0*/  FADD R14, R3, R14 ;  /* 0x0000000e030e7221 */ /* 0x008fe20000000000 */
[----:B------:R-:W-:Y:S01]  /*4cf0*/  UPLOP3.LUT UP0, UPT, UPT, UPT, UPT, 0x40, 0x4 ;  /* 0x000000000004789c */ /* 0x000fe20003f0e870 */
[----:B--2---:R-:W-:Y:S01]  /*4d00*/  FADD R8, R5, R8 ;  /* 0x0000000805087221 */ /* 0x004fe20000000000 */
[----:B0-----:R-:W-:-:S04]  /*4d10*/  FADD R31, R4, R9 ;  /* 0x00000009041f7221 */ /* 0x001fc80000000000 */
[----:B------:R-:W-:-:S05]  /*4d20*/  FMNMX R9, RZ, R8, !PT ;  /* 0x00000008ff097209 */ /* 0x000fca0007800000 */
[----:B------:R0:W-:Y:S01]  /*4d30*/  STG.E desc[UR8][R34.64+0x1880], R9 ;  /* 0x0018800922007986 */ /* 0x0001e2000c101908 */
[----:B------:R-:W-:Y:S01]  /*4d40*/  FMNMX R31, RZ, R31, !PT ;  /* 0x0000001fff1f7209 */ /* 0x000fe20007800000 */
[----:B----4-:R-:W-:Y:S01]  /*4d50*/  FADD R10, R7, R10 ;  /* 0x0000000a070a7221 */ /* 0x010fe20000000000 */
[----:B------:R-:W-:Y:S01]  /*4d60*/  FADD R8, R6, R11 ;  /* 0x0000000b06087221 */ /* 0x000fe20000000000 */
[----:B0-----:R-:W-:-:S03]  /*4d70*/  FMNMX R9, RZ, R14, !PT ;  /* 0x0000000eff097209 */ /* 0x001fc60007800000 */
[----:B------:R-:W-:Y:S02]  /*4d80*/  FMNMX R11, RZ, R10, !PT ;  /* 0x0000000aff0b7209 */ /* 0x000fe40007800000 */
[----:B------:R-:W-:Y:S01]  /*4d90*/  FMNMX R37, RZ, R8, !PT ;  /* 0x00000008ff257209 */ /* 0x000fe20007800000 */
[----:B------:R-:W-:Y:S01]  /*4da0*/  FADD R8, R2, R15 ;  /* 0x0000000f02087221 */ /* 0x000fe20000000000 */
[----:B------:R-:W-:Y:S01]  /*4db0*/  STG.E desc[UR8][R34.64+0x1a40], R9 ;  /* 0x001a400922007986 */ /* 0x000fe2000c101908 */
[----:B------:R-:W-:-:S03]  /*4dc0*/  FADD R13, R0, R13 ;  /* 0x0000000d000d7221 */ /* 0x000fc60000000000 */
[----:B------:R0:W-:Y:S01]  /*4dd0*/  STG.E desc[UR8][R34.64+0x18c0], R11 ;  /* 0x0018c00b22007986 */ /* 0x0001e2000c101908 */
[----:B------:R-:W-:Y:S01]  /*4de0*/  FADD R16, R5, R16 ;  /* 0x0000001005107221 */ /* 0x000fe20000000000 */
[----:B------:R-:W-:Y:S01]  /*4df0*/  FADD R18, R29, R18 ;  /* 0x000000121d127221 */ /* 0x000fe20000000000 */
[----:B------:R-:W-:Y:S01]  /*4e00*/  FADD R20, R7, R20 ;  /* 0x0000001407147221 */ /* 0x000fe20000000000 */
[----:B------:R-:W-:Y:S01]  /*4e10*/  FMNMX R15, RZ, R13, !PT ;  /* 0x0000000dff0f7209 */ /* 0x000fe20007800000 */
[----:B------:R-:W-:Y:S01]  /*4e20*/  FADD R12, R29, R12 ;  /* 0x0000000c1d0c7221 */ /* 0x000fe20000000000 */
[----:B0-----:R-:W-:Y:S01]  /*4e30*/  FMNMX R11, RZ, R16, !PT ;  /* 0x00000010ff0b7209 */ /* 0x001fe20007800000 */
[----:B------:R-:W-:Y:S01]  /*4e40*/  FADD R10, R4, R17 ;  /* 0x00000011040a7221 */ /* 0x000fe20000000000 */
[----:B------:R-:W-:Y:S01]  /*4e50*/  FMNMX R13, RZ, R20, !PT ;  /* 0x00000014ff0d7209 */ /* 0x000fe20007800000 */
[----:B------:R-:W-:Y:S01]  /*4e60*/  FADD R21, R6, R21 ;  /* 0x0000001506157221 */ /* 0x000fe20000000000 */
[----:B------:R-:W-:Y:S01]  /*4e70*/  FMNMX R9, RZ, R18, !PT ;  /* 0x00000012ff097209 */ /* 0x000fe20007800000 */
[----:B------:R-:W-:Y:S01]  /*4e80*/  FADD R19, R0, R19 ;  /* 0x0000001300137221 */ /* 0x000fe20000000000 */
[----:B------:R0:W-:Y:S01]  /*4e90*/  STG.E desc[UR8][R34.64+0x1884], R31 ;  /* 0x0018841f22007986 */ /* 0x0001e2000c101908 */
[----:B------:R-:W-:-:S02]  /*4ea0*/  FMNMX R39, RZ, R12, !PT ;  /* 0x0000000cff277209 */ /* 0x000fc40007800000 */
[----:B------:R-:W-:Y:S01]  /*4eb0*/  FMNMX R17, RZ, R8, !PT ;  /* 0x00000008ff117209 */ /* 0x000fe20007800000 */
[----:B------:R-:W-:Y:S01]  /*4ec0*/  STG.E desc[UR8][R34.64+0x1a04], R15 ;  /* 0x001a040f22007986 */ /* 0x000fe2000c101908 */
[----:B------:R-:W-:Y:S02]  /*4ed0*/  FMNMX R21, RZ, R21, !PT ;  /* 0x00000015ff157209 */ /* 0x000fe40007800000 */
[----:B------:R-:W-:Y:S01]  /*4ee0*/  FMNMX R19, RZ, R19, !PT ;  /* 0x00000013ff137209 */ /* 0x000fe20007800000 */
[----:B------:R1:W-:Y:S01]  /*4ef0*/  STG.E desc[UR8][R34.64+0x1a80], R11 ;  /* 0x001a800b22007986 */ /* 0x0003e2000c101908 */
[----:B------:R-:W-:Y:S01]  /*4f00*/  FADD R22, R3, R22 ;  /* 0x0000001603167221 */ /* 0x000fe20000000000 */
[----:B------:R-:W-:Y:S01]  /*4f10*/  FADD R23, R2, R23 ;  /* 0x0000001702177221 */ /* 0x000fe20000000000 */
[----:B------:R-:W-:Y:S01]  /*4f20*/  FADD R24, R5, R24 ;  /* 0x0000001805187221 */ /* 0x000fe20000000000 */
[----:B------:R-:W-:Y:S01]  /*4f30*/  FADD R25, R4, R25 ;  /* 0x0000001904197221 */ /* 0x000fe20000000000 */
[----:B------:R-:W-:Y:S01]  /*4f40*/  FADD R26, R7, R26 ;  /* 0x0000001a071a7221 */ /* 0x000fe20000000000 */
[----:B------:R-:W-:Y:S01]  /*4f50*/  FADD R27, R6, R27 ;  /* 0x0000001b061b7221 */ /* 0x000fe20000000000 */
[----:B------:R2:W-:Y:S01]  /*4f60*/  STG.E desc[UR8][R34.64+0x1ac0], R13 ;  /* 0x001ac00d22007986 */ /* 0x0005e2000c101908 */
[----:B0-----:R-:W-:-:S02]  /*4f70*/  FMNMX R31, RZ, R10, !PT ;  /* 0x0000000aff1f7209 */ /* 0x001fc40007800000 */
[----:B-1----:R-:W-:Y:S01]  /*4f80*/  FMNMX R11, RZ, R22, !PT ;  /* 0x00000016ff0b7209 */ /* 0x002fe20007800000 */
[----:B------:R0:W-:Y:S01]  /*4f90*/  STG.E desc[UR8][R34.64+0x1c00], R9 ;  /* 0x001c000922007986 */ /* 0x0001e2000c101908 */
[----:B------:R-:W-:Y:S02]  /*4fa0*/  FMNMX R15, RZ, R23, !PT ;  /* 0x00000017ff0f7209 */ /* 0x000fe40007800000 */
[----:B------:R-:W-:Y:S02]  /*4fb0*/  FMNMX R25, RZ, R25, !PT ;  /* 0x00000019ff197209 */ /* 0x000fe40007800000 */
[----:B------:R-:W-:Y:S02]  /*4fc0*/  FMNMX R27, RZ, R27, !PT ;  /* 0x0000001bff1b7209 */ /* 0x000fe40007800000 */
[----:B--2---:R-:W-:Y:S02]  /*4fd0*/  FMNMX R13, RZ, R24, !PT ;  /* 0x00000018ff0d7209 */ /* 0x004fe40007800000 */
[----:B0-----:R-:W-:Y:S01]  /*4fe0*/  FMNMX R9, RZ, R26, !PT ;  /* 0x0000001aff097209 */ /* 0x001fe20007800000 */
[----:B------:R0:W-:Y:S04]  /*4ff0*/  STG.E desc[UR8][R34.64+0x18c4], R37 ;  /* 0x0018c42522007986 */ /* 0x0001e8000c101908 */
        /* <DEDUP_REMOVED lines=10> */
[----:B------:R0:W-:Y:S01]  /*50a0*/  STG.E desc[UR8][R34.64+0x1cc4], R27 ;  /* 0x001cc41b22007986 */ /* 0x0001e2000c101908 */
[----:B------:R-:W-:Y:S01]  /*50b0*/  MOV R23, 0x1 ;  /* 0x0000000100177802 */ /* 0x000fe20000000f00 */
[----:B------:R-:W-:Y:S06]  /*50c0*/  BRA.U UP1, `(.L_x_3) ;  /* 0xffffffe501507547 */ /* 0x000fec000b83ffff */
[----:B------:R-:W-:Y:S05]  /*50d0*/  EXIT ;  /* 0x000000000000794d */ /* 0x000fea0003800000 */
.L_x_4:
[----:B------:R-:W-:-:S00]  /*50e0*/  BRA `(.L_x_4) ;  /* 0xfffffffc00fc7947 */ /* 0x000fc0000383ffff */
[----:B------:R-:W-:-:S00]  /*50f0*/  NOP ;  /* 0x0000000000007918 */ /* 0x000fc00000000000 */
        /* <DEDUP_REMOVED lines=8> */
.L_x_5:


//--------------------- .nv.shared.my_kernel_kernel0 --------------------------
	.section	.nv.shared.my_kernel_kernel0,"aw",@nobits
	.sectionflags	@""
	.align	4
.nv.shared.my_kernel_kernel0:
	.zero		8960


//--------------------- .nv.shared.reserved.0     --------------------------
	.section	.nv.shared.reserved.0,"aw",@nobits
	.weak		__nv_reservedSMEM_offset_0_alias
	.size		__nv_reservedSMEM_offset_0_alias, 0, 64
	.other		__nv_reservedSMEM_offset_0_alias,@"STO_CUDA_RESERVED_SHARED STV_DEFAULT"
__nv_reservedSMEM_offset_0_alias:
	.zero		0
	.zero		64


//--------------------- .nv.constant0.my_kernel_kernel0 --------------------------
	.section	.nv.constant0.my_kernel_kernel0,"a",@progbits
	.sectionflags	@""
	.align	4
.nv.constant0.my_kernel_kernel0:
	.zero		928


//--------------------- SYMBOLS --------------------------

	.type		.nv.reservedSmem.offset0,@object
	.size		.nv.reservedSmem.offset0,0x4
	.type		.nv.reservedSmem.cap,@object
	.size		.nv.reservedSmem.cap,0x4
